def attn_fwd(
    Q,
    K,
    V,
    Out,
    Lse,
    sm_scale,
    stride_qz,
    stride_qh,
    stride_qm,
    stride_qk,
    stride_kz,
    stride_kh,
    stride_kn,
    stride_kk,
    stride_vz,
    stride_vh,
    stride_vn,
    stride_vk,
    stride_oz,
    stride_oh,
    stride_om,
    stride_ok,
    seqlen_q,
    seqlen_k,
    BLOCK_M: tl.constexpr,
    BLOCK_N: tl.constexpr,
    HEAD_DIM: tl.constexpr,
    CAUSAL: tl.constexpr,
):
    start_m = tl.program_id(0)
    off_hz = tl.program_id(1)
    q_off = off_hz * stride_qh
    k_off = off_hz * stride_kh
    v_off = off_hz * stride_vh
    offs_m = start_m * BLOCK_M + tl.arange(0, BLOCK_M)
    offs_d = tl.arange(0, HEAD_DIM)
    offs_n = tl.arange(0, BLOCK_N)
    q_ptrs = Q + q_off + offs_m[:, None] * stride_qm + offs_d[None, :] * stride_qk
    k_ptrs = K + k_off + offs_d[:, None] * stride_kk + offs_n[None, :] * stride_kn
    v_ptrs = V + v_off + offs_n[:, None] * stride_vn + offs_d[None, :] * stride_vk
    m_i = tl.full([BLOCK_M], float("-inf"), dtype=tl.float32)
    l_i = tl.zeros([BLOCK_M], dtype=tl.float32) + 1.0
    acc = tl.zeros([BLOCK_M, HEAD_DIM], dtype=tl.float32)
    q = tl.load(q_ptrs)
    acc, l_i, m_i = _attn_fwd_inner(
        acc,
        l_i,
        m_i,
        q,
        k_ptrs,
        v_ptrs,
        sm_scale,
        stride_kn,
        stride_vn,
        start_m,
        seqlen_k,
        BLOCK_M,
        BLOCK_N,
        HEAD_DIM,
        CAUSAL,
    )
    acc = acc / l_i[:, None]
    lse = m_i + tl.math.log2(l_i) / 1.4426950408889634
    o_ptrs = (
        Out
        + off_hz * stride_oh
        + offs_m[:, None] * stride_om
        + offs_d[None, :] * stride_ok
    )
    tl.store(o_ptrs, acc.to(Out.dtype.element_ty))
    tl.store(Lse + off_hz * seqlen_q + offs_m, lse)

# config = {"BLOCK_M": 64, "BLOCK_N": 32, "HEAD_DIM": 128, "arch": "sm_90", "causal": false, "dtype": "bf16", "num_stages": 2, "num_warps": 8}
# arch = sm_90


// ===== COMPILED SASS (sm_90a) =====

	.target	sm_90a

	.elftype	@"ET_EXEC"


//--------------------- .note.nv.tkinfo           --------------------------
	.section	.note.nv.tkinfo,"",@"SHT_NOTE"
	.sectionflags	@"SHF_NOTE_NV_TKINFO"
	.tkinfo
        /*0018*/ 	.word	0x00000002
        /*0030*/ 	.string	""
        /*0030*/ 	.string	"ptxas"
        /*0030*/ 	.string	"Cuda compilation tools, release 13.0, V13.0.88"
        /*0030*/ 	.string	"Build cuda_13.0.r13.0/compiler.36424714_0"
        /*0030*/ 	.string	"-v  -suppress-debug-info  -lineinfo  -arch sm_90a "



//--------------------- .note.nv.cuinfo           --------------------------
	.section	.note.nv.cuinfo,"",@"SHT_NOTE"
	.sectionflags	@"SHF_NOTE_NV_CUINFO"
        /*0018*/ 	.short	0x0002
        /*001a*/ 	.short	0x005a
        /*001c*/ 	.short	0x0082
	.zero		2


//--------------------- .nv.info                  --------------------------
	.section	.nv.info,"",@"SHT_CUDA_INFO"
	.align	4


	//----- nvinfo : EIATTR_REGCOUNT
	.align		4
        /*0000*/ 	.byte	0x04, 0x2f
        /*0002*/ 	.short	(.L_2 - .L_1)
	.align		4
.L_1:
        /*0004*/ 	.word	index@(attn_fwd)
        /*0008*/ 	.word	0x000000af


	//----- nvinfo : EIATTR_FRAME_SIZE
	.align		4
.L_2:
        /*000c*/ 	.byte	0x04, 0x11
        /*000e*/ 	.short	(.L_4 - .L_3)
	.align		4
.L_3:
        /*0010*/ 	.word	index@(attn_fwd)
        /*0014*/ 	.word	0x00000000


	//----- nvinfo : EIATTR_MIN_STACK_SIZE
	.align		4
.L_4:
        /*0018*/ 	.byte	0x04, 0x12
        /*001a*/ 	.short	(.L_6 - .L_5)
	.align		4
.L_5:
        /*001c*/ 	.word	index@(attn_fwd)
        /*0020*/ 	.word	0x00000000
.L_6:


//--------------------- .nv.compat                --------------------------
	.section	.nv.compat,"",@"SHT_CUDA_COMPAT_INFO"
	.align	4
        /*0000*/ 	.byte	0x02, 0x09, 0x01, 0x00, 0x02, 0x02, 0x04, 0x00, 0x02, 0x05, 0x05, 0x00, 0x03, 0x07, 0x01, 0x01
        /*0010*/ 	.byte	0x02, 0x03, 0x00, 0x00, 0x02, 0x06, 0x01, 0x00, 0x04, 0x0b, 0x08, 0x00, 0x00, 0x00, 0x00, 0x00
        /*0020*/ 	.byte	0x00, 0x00, 0x00, 0x00


//--------------------- .nv.info.attn_fwd         --------------------------
	.section	.nv.info.attn_fwd,"",@"SHT_CUDA_INFO"
	.sectionflags	@""
	.align	4


	//----- nvinfo : EIATTR_CUDA_API_VERSION
	.align		4
        /*0000*/ 	.byte	0x04, 0x37
        /*0002*/ 	.short	(.L_8 - .L_7)
.L_7:
        /*0004*/ 	.word	0x00000082


	//----- nvinfo : EIATTR_KPARAM_INFO
	.align		4
.L_8:
        /*0008*/ 	.byte	0x04, 0x17
        /*000a*/ 	.short	(.L_10 - .L_9)
.L_9:
        /*000c*/ 	.word	0x00000000
        /*0010*/ 	.short	0x0019
        /*0012*/ 	.short	0x0080
        /*0014*/ 	.byte	0x00, 0xf4, 0x21, 0x00


	//----- nvinfo : EIATTR_KPARAM_INFO
	.align		4
.L_10:
        /*0018*/ 	.byte	0x04, 0x17
        /*001a*/ 	.short	(.L_12 - .L_11)
.L_11:
        /*001c*/ 	.word	0x00000000
        /*0020*/ 	.short	0x0018
        /*0022*/ 	.short	0x0078
        /*0024*/ 	.byte	0x00, 0xf4, 0x21, 0x00


	//----- nvinfo : EIATTR_KPARAM_INFO
	.align		4
.L_12:
        /*0028*/ 	.byte	0x04, 0x17
        /*002a*/ 	.short	(.L_14 - .L_13)
.L_13:
        /*002c*/ 	.word	0x00000000
        /*0030*/ 	.short	0x0017
        /*0032*/ 	.short	0x0070
        /*0034*/ 	.byte	0x00, 0xf0, 0x11, 0x00


	//----- nvinfo : EIATTR_KPARAM_INFO
	.align		4
.L_14:
        /*0038*/ 	.byte	0x04, 0x17
        /*003a*/ 	.short	(.L_16 - .L_15)
.L_15:
        /*003c*/ 	.word	0x00000000
        /*0040*/ 	.short	0x0016
        /*0042*/ 	.short	0x006c
        /*0044*/ 	.byte	0x00, 0xf0, 0x11, 0x00


	//----- nvinfo : EIATTR_KPARAM_INFO
	.align		4
.L_16:
        /*0048*/ 	.byte	0x04, 0x17
        /*004a*/ 	.short	(.L_18 - .L_17)
.L_17:
        /*004c*/ 	.word	0x00000000
        /*0050*/ 	.short	0x0015
        /*0052*/ 	.short	0x0068
        /*0054*/ 	.byte	0x00, 0xf0, 0x11, 0x00


	//----- nvinfo : EIATTR_KPARAM_INFO
	.align		4
.L_18:
        /*0058*/ 	.byte	0x04, 0x17
        /*005a*/ 	.short	(.L_20 - .L_19)
.L_19:
        /*005c*/ 	.word	0x00000000
        /*0060*/ 	.short	0x0014
        /*0062*/ 	.short	0x0064
        /*0064*/ 	.byte	0x00, 0xf0, 0x11, 0x00


	//----- nvinfo : EIATTR_KPARAM_INFO
	.align		4
.L_20:
        /*0068*/ 	.byte	0x04, 0x17
        /*006a*/ 	.short	(.L_22 - .L_21)
.L_21:
        /*006c*/ 	.word	0x00000000
        /*0070*/ 	.short	0x0013
        /*0072*/ 	.short	0x0060
        /*0074*/ 	.byte	0x00, 0xf0, 0x11, 0x00


	//----- nvinfo : EIATTR_KPARAM_INFO
	.align		4
.L_22:
        /*0078*/ 	.byte	0x04, 0x17
        /*007a*/ 	.short	(.L_24 - .L_23)
.L_23:
        /*007c*/ 	.word	0x00000000
        /*0080*/ 	.short	0x0012
        /*0082*/ 	.short	0x005c
        /*0084*/ 	.byte	0x00, 0xf0, 0x11, 0x00


	//----- nvinfo : EIATTR_KPARAM_INFO
	.align		4
.L_24:
        /*0088*/ 	.byte	0x04, 0x17
        /*008a*/ 	.short	(.L_26 - .L_25)
.L_25:
        /*008c*/ 	.word	0x00000000
        /*0090*/ 	.short	0x0011
        /*0092*/ 	.short	0x0058
        /*0094*/ 	.byte	0x00, 0xf0, 0x11, 0x00


	//----- nvinfo : EIATTR_KPARAM_INFO
	.align		4
.L_26:
        /*0098*/ 	.byte	0x04, 0x17
        /*009a*/ 	.short	(.L_28 - .L_27)
.L_27:
        /*009c*/ 	.word	0x00000000
        /*00a0*/ 	.short	0x0010
        /*00a2*/ 	.short	0x0054
        /*00a4*/ 	.byte	0x00, 0xf0, 0x11, 0x00


	//----- nvinfo : EIATTR_KPARAM_INFO
	.align		4
.L_28:
        /*00a8*/ 	.byte	0x04, 0x17
        /*00aa*/ 	.short	(.L_30 - .L_29)
.L_29:
        /*00ac*/ 	.word	0x00000000
        /*00b0*/ 	.short	0x000f
        /*00b2*/ 	.short	0x0050
        /*00b4*/ 	.byte	0x00, 0xf0, 0x11, 0x00


	//----- nvinfo : EIATTR_KPARAM_INFO
	.align		4
.L_30:
        /*00b8*/ 	.byte	0x04, 0x17
        /*00ba*/ 	.short	(.L_32 - .L_31)
.L_31:
        /*00bc*/ 	.word	0x00000000
        /*00c0*/ 	.short	0x000e
        /*00c2*/ 	.short	0x004c
        /*00c4*/ 	.byte	0x00, 0xf0, 0x11, 0x00


	//----- nvinfo : EIATTR_KPARAM_INFO
	.align		4
.L_32:
        /*00c8*/ 	.byte	0x04, 0x17
        /*00ca*/ 	.short	(.L_34 - .L_33)
.L_33:
        /*00cc*/ 	.word	0x00000000
        /*00d0*/ 	.short	0x000d
        /*00d2*/ 	.short	0x0048
        /*00d4*/ 	.byte	0x00, 0xf0, 0x11, 0x00


	//----- nvinfo : EIATTR_KPARAM_INFO
	.align		4
.L_34:
        /*00d8*/ 	.byte	0x04, 0x17
        /*00da*/ 	.short	(.L_36 - .L_35)
.L_35:
        /*00dc*/ 	.word	0x00000000
        /*00e0*/ 	.short	0x000c
        /*00e2*/ 	.short	0x0044
        /*00e4*/ 	.byte	0x00, 0xf0, 0x11, 0x00


	//----- nvinfo : EIATTR_KPARAM_INFO
	.align		4
.L_36:
        /*00e8*/ 	.byte	0x04, 0x17
        /*00ea*/ 	.short	(.L_38 - .L_37)
.L_37:
        /*00ec*/ 	.word	0x00000000
        /*00f0*/ 	.short	0x000b
        /*00f2*/ 	.short	0x0040
        /*00f4*/ 	.byte	0x00, 0xf0, 0x11, 0x00


	//----- nvinfo : EIATTR_KPARAM_INFO
	.align		4
.L_38:
        /*00f8*/ 	.byte	0x04, 0x17
        /*00fa*/ 	.short	(.L_40 - .L_39)
.L_39:
        /*00fc*/ 	.word	0x00000000
        /*0100*/ 	.short	0x000a
        /*0102*/ 	.short	0x003c
        /*0104*/ 	.byte	0x00, 0xf0, 0x11, 0x00


	//----- nvinfo : EIATTR_KPARAM_INFO
	.align		4
.L_40:
        /*0108*/ 	.byte	0x04, 0x17
        /*010a*/ 	.short	(.L_42 - .L_41)
.L_41:
        /*010c*/ 	.word	0x00000000
        /*0110*/ 	.short	0x0009
        /*0112*/ 	.short	0x0038
        /*0114*/ 	.byte	0x00, 0xf0, 0x11, 0x00


	//----- nvinfo : EIATTR_KPARAM_INFO
	.align		4
.L_42:
        /*0118*/ 	.byte	0x04, 0x17
        /*011a*/ 	.short	(.L_44 - .L_43)
.L_43:
        /*011c*/ 	.word	0x00000000
        /*0120*/ 	.short	0x0008
        /*0122*/ 	.short	0x0034
        /*0124*/ 	.byte	0x00, 0xf0, 0x11, 0x00


	//----- nvinfo : EIATTR_KPARAM_INFO
	.align		4
.L_44:
        /*0128*/ 	.byte	0x04, 0x17
        /*012a*/ 	.short	(.L_46 - .L_45)
.L_45:
        /*012c*/ 	.word	0x00000000
        /*0130*/ 	.short	0x0007
        /*0132*/ 	.short	0x0030
        /*0134*/ 	.byte	0x00, 0xf0, 0x11, 0x00


	//----- nvinfo : EIATTR_KPARAM_INFO
	.align		4
.L_46:
        /*0138*/ 	.byte	0x04, 0x17
        /*013a*/ 	.short	(.L_48 - .L_47)
.L_47:
        /*013c*/ 	.word	0x00000000
        /*0140*/ 	.short	0x0006
        /*0142*/ 	.short	0x002c
        /*0144*/ 	.byte	0x00, 0xf0, 0x11, 0x00


	//----- nvinfo : EIATTR_KPARAM_INFO
	.align		4
.L_48:
        /*0148*/ 	.byte	0x04, 0x17
        /*014a*/ 	.short	(.L_50 - .L_49)
.L_49:
        /*014c*/ 	.word	0x00000000
        /*0150*/ 	.short	0x0005
        /*0152*/ 	.short	0x0028
        /*0154*/ 	.byte	0x00, 0xf0, 0x11, 0x00


	//----- nvinfo : EIATTR_KPARAM_INFO
	.align		4
.L_50:
        /*0158*/ 	.byte	0x04, 0x17
        /*015a*/ 	.short	(.L_52 - .L_51)
.L_51:
        /*015c*/ 	.word	0x00000000
        /*0160*/ 	.short	0x0004
        /*0162*/ 	.short	0x0020
        /*0164*/ 	.byte	0x00, 0xf4, 0x21, 0x00


	//----- nvinfo : EIATTR_KPARAM_INFO
	.align		4
.L_52:
        /*0168*/ 	.byte	0x04, 0x17
        /*016a*/ 	.short	(.L_54 - .L_53)
.L_53:
        /*016c*/ 	.word	0x00000000
        /*0170*/ 	.short	0x0003
        /*0172*/ 	.short	0x0018
        /*0174*/ 	.byte	0x00, 0xf4, 0x21, 0x00


	//----- nvinfo : EIATTR_KPARAM_INFO
	.align		4
.L_54:
        /*0178*/ 	.byte	0x04, 0x17
        /*017a*/ 	.short	(.L_56 - .L_55)
.L_55:
        /*017c*/ 	.word	0x00000000
        /*0180*/ 	.short	0x0002
        /*0182*/ 	.short	0x0010
        /*0184*/ 	.byte	0x00, 0xf4, 0x21, 0x00


	//----- nvinfo : EIATTR_KPARAM_INFO
	.align		4
.L_56:
        /*0188*/ 	.byte	0x04, 0x17
        /*018a*/ 	.short	(.L_58 - .L_57)
.L_57:
        /*018c*/ 	.word	0x00000000
        /*0190*/ 	.short	0x0001
        /*0192*/ 	.short	0x0008
        /*0194*/ 	.byte	0x00, 0xf4, 0x21, 0x00


	//----- nvinfo : EIATTR_KPARAM_INFO
	.align		4
.L_58:
        /*0198*/ 	.byte	0x04, 0x17
        /*019a*/ 	.short	(.L_60 - .L_59)
.L_59:
        /*019c*/ 	.word	0x00000000
        /*01a0*/ 	.short	0x0000
        /*01a2*/ 	.short	0x0000
        /*01a4*/ 	.byte	0x00, 0xf4, 0x21, 0x00


	//----- nvinfo : EIATTR_SPARSE_MMA_MASK
	.align		4
.L_60:
        /*01a8*/ 	.byte	0x03, 0x50
        /*01aa*/ 	.short	0x0000


	//----- nvinfo : EIATTR_MAXREG_COUNT
	.align		4
        /*01ac*/ 	.byte	0x03, 0x1b
        /*01ae*/ 	.short	0x00ff


	//----- nvinfo : EIATTR_NUM_BARRIERS
	.align		4
        /*01b0*/ 	.byte	0x02, 0x4c
        /*01b2*/ 	.byte	0x01
	.zero		1


	//----- nvinfo : EIATTR_MERCURY_ISA_VERSION
	.align		4
        /*01b4*/ 	.byte	0x03, 0x5f
        /*01b6*/ 	.short	0x0101


	//----- nvinfo : EIATTR_COOP_GROUP_MASK_REGIDS
	.align		4
        /*01b8*/ 	.byte	0x04, 0x29
        /*01ba*/ 	.short	(.L_62 - .L_61)


	//   ....[0]....
.L_61:
        /*01bc*/ 	.word	0xffffffff


	//   ....[1]....
        /*01c0*/ 	.word	0xffffffff


	//   ....[2]....
        /*01c4*/ 	.word	0xffffffff


	//   ....[3]....
        /*01c8*/ 	.word	0xffffffff


	//   ....[4]....
        /*01cc*/ 	.word	0xffffffff


	//   ....[5]....
        /*01d0*/ 	.word	0xffffffff


	//   ....[6]....
        /*01d4*/ 	.word	0xffffffff


	//   ....[7]....
        /*01d8*/ 	.word	0xffffffff


	//----- nvinfo : EIATTR_COOP_GROUP_INSTR_OFFSETS
	.align		4
.L_62:
        /*01dc*/ 	.byte	0x04, 0x28
        /*01de*/ 	.short	(.L_64 - .L_63)


	//   ....[0]....
.L_63:
        /*01e0*/ 	.word	0x000024c0


	//   ....[1]....
        /*01e4*/ 	.word	0x00002580


	//   ....[2]....
        /*01e8*/ 	.word	0x000025c0


	//   ....[3]....
        /*01ec*/ 	.word	0x00002620


	//   ....[4]....
        /*01f0*/ 	.word	0x00002ee0


	//   ....[5]....
        /*01f4*/ 	.word	0x00002ef0


	//   ....[6]....
        /*01f8*/ 	.word	0x00002f30


	//   ....[7]....
        /*01fc*/ 	.word	0x00002f40


	//----- nvinfo : EIATTR_EXIT_INSTR_OFFSETS
	.align		4
.L_64:
        /*0200*/ 	.byte	0x04, 0x1c
        /*0202*/ 	.short	(.L_66 - .L_65)


	//   ....[0]....
.L_65:
        /*0204*/ 	.word	0x00004990


	//   ....[1]....
        /*0208*/ 	.word	0x000049c0


	//----- nvinfo : EIATTR_REQNTID
	.align		4
.L_66:
        /*020c*/ 	.byte	0x04, 0x10
        /*020e*/ 	.short	(.L_68 - .L_67)
.L_67:
        /*0210*/ 	.word	0x00000100
        /*0214*/ 	.word	0x00000001
        /*0218*/ 	.word	0x00000001


	//----- nvinfo : EIATTR_CBANK_PARAM_SIZE
	.align		4
.L_68:
        /*021c*/ 	.byte	0x03, 0x19
        /*021e*/ 	.short	0x0088


	//----- nvinfo : EIATTR_PARAM_CBANK
	.align		4
        /*0220*/ 	.byte	0x04, 0x0a
        /*0222*/ 	.short	(.L_70 - .L_69)
	.align		4
.L_69:
        /*0224*/ 	.word	index@(.nv.constant0.attn_fwd)
        /*0228*/ 	.short	0x0210
        /*022a*/ 	.short	0x0088


	//----- nvinfo : EIATTR_SW_WAR
	.align		4
.L_70:
        /*022c*/ 	.byte	0x04, 0x36
        /*022e*/ 	.short	(.L_72 - .L_71)
.L_71:
        /*0230*/ 	.word	0x00000008
.L_72:


//--------------------- .nv.callgraph             --------------------------
	.section	.nv.callgraph,"",@"SHT_CUDA_CALLGRAPH"
	.align	4
	.sectionentsize	8
	.align		4
        /*0000*/ 	.word	0x00000000
	.align		4
        /*0004*/ 	.word	0xffffffff
	.align		4
        /*0008*/ 	.word	0x00000000
	.align		4
        /*000c*/ 	.word	0xfffffffe
	.align		4
        /*0010*/ 	.word	0x00000000
	.align		4
        /*0014*/ 	.word	0xfffffffd
	.align		4
        /*0018*/ 	.word	0x00000000
	.align		4
        /*001c*/ 	.word	0xfffffffc


//--------------------- .nv.constant4             --------------------------
	.section	.nv.constant4,"a",@progbits
	.align	8
	.align		8
.nv.constant4:
        /*0000*/ 	.dword	_$_str


//--------------------- .text.attn_fwd            --------------------------
	.section	.text.attn_fwd,"ax",@progbits
	.align	128
        .global         attn_fwd
        .type           attn_fwd,@function
        .size           attn_fwd,(.L_x_3 - attn_fwd)
        .other          attn_fwd,@"STO_CUDA_ENTRY STV_DEFAULT"
attn_fwd:
.text.attn_fwd:
[----:B------:R-:W-:Y:S01]  /*0000*/  LDC R1, c[0x0][0x28] ;  /* 0x00000a00ff017b82 */ /* 0x000fe20000000800 */
[----:B------:R-:W0:Y:S07]  /*0010*/  S2R R0, SR_TID.X ;  /* 0x0000000000007919 */ /* 0x000e2e0000002100 */
[----:B------:R-:W1:Y:S01]  /*0020*/  S2UR UR6, SR_CTAID.Y ;  /* 0x00000000000679c3 */ /* 0x000e620000002600 */
[----:B------:R-:W-:Y:S01]  /*0030*/  ULDC.64 UR4, c[0x0][0x240] ;  /* 0x0000900000047ab9 */ /* 0x000fe20000000a00 */
[----:B------:R-:W2:Y:S06]  /*0040*/  S2R R3, SR_CTAID.X ;  /* 0x0000000000037919 */ /* 0x000eac0000002500 */
[----:B------:R-:W3:Y:S08]  /*0050*/  LDC R22, c[0x0][0x248] ;  /* 0x00009200ff167b82 */ /* 0x000ef00000000800 */
[----:B------:R-:W4:Y:S01]  /*0060*/  LDC.64 R52, c[0x0][0x210] ;  /* 0x00008400ff347b82 */ /* 0x000f220000000a00 */
[----:B-1----:R-:W-:-:S07]  /*0070*/  UIMAD UR4, UR6, UR4, URZ ;  /* 0x00000004060472a4 */ /* 0x002fce000f8e023f */
[----:B------:R-:W1:Y:S01]  /*0080*/  LDC R102, c[0x0][0x280] ;  /* 0x0000a000ff667b82 */ /* 0x000e620000000800 */
[----:B------:R-:W-:Y:S01]  /*0090*/  USHF.L.U32 UR6, UR4, 0x1, URZ ;  /* 0x0000000104067899 */ /* 0x000fe2000800063f */
[----:B0-----:R-:W-:Y:S02]  /*00a0*/  LOP3.LUT R18, R0, 0x3f, RZ, 0xc0, !PT ;  /* 0x0000003f00127812 */ /* 0x001fe400078ec0ff */
[----:B------:R-:W-:-:S03]  /*00b0*/  SHF.R.U32.HI R4, RZ, 0x6, R0 ;  /* 0x00000006ff047819 */ /* 0x000fc60000011600 */
[----:B--2---:R-:W-:Y:S01]  /*00c0*/  IMAD R2, R3, 0x40, R18 ;  /* 0x0000004003027824 */ /* 0x004fe200078e0212 */
[----:B------:R-:W-:-:S03]  /*00d0*/  SGXT.U32 R4, R4, 0x2 ;  /* 0x000000020404781a */ /* 0x000fc60000000000 */
[----:B------:R-:W-:Y:S01]  /*00e0*/  IMAD R3, R2, UR5, RZ ;  /* 0x0000000502037c24 */ /* 0x000fe2000f8e02ff */
[----:B------:R-:W-:Y:S01]  /*00f0*/  UIMAD.WIDE UR4, UR4, 0x2, URZ ;  /* 0x00000002040478a5 */ /* 0x000fe2000f8e023f */
[----:B---3--:R-:W-:Y:S02]  /*0100*/  IMAD R6, R4, R22, RZ ;  /* 0x0000001604067224 */ /* 0x008fe400078e02ff */
[C---:B------:R-:W-:Y:S02]  /*0110*/  IMAD.SHL.U32 R5, R3.reuse, 0x2, RZ ;  /* 0x0000000203057824 */ /* 0x040fe400078e00ff */
[----:B------:R-:W-:-:S03]  /*0120*/  IMAD.HI R4, R3, 0x2, RZ ;  /* 0x0000000203047827 */ /* 0x000fc600078e02ff */
[----:B----4-:R-:W-:Y:S01]  /*0130*/  IADD3 R52, P0, P1, R5, UR6, R52 ;  /* 0x0000000605347c10 */ /* 0x010fe2000f91e034 */
[----:B------:R-:W-:Y:S01]  /*0140*/  IMAD R3, R22, 0x4, R6 ;  /* 0x0000000416037824 */ /* 0x000fe200078e0206 */
[----:B------:R-:W-:Y:S02]  /*0150*/  ULDC.64 UR6, c[0x0][0x208] ;  /* 0x0000820000067ab9 */ /* 0x000fe40000000a00 */
[----:B------:R-:W-:Y:S01]  /*0160*/  IADD3.X R54, R4, UR5, R53, P0, P1 ;  /* 0x0000000504367c10 */ /* 0x000fe200087e2435 */
[----:B------:R-:W-:Y:S01]  /*0170*/  IMAD R7, R22, 0x4, R3 ;  /* 0x0000000416077824 */ /* 0x000fe200078e0203 */
[----:B------:R-:W-:-:S03]  /*0180*/  LEA R4, P0, R6, R52, 0x1 ;  /* 0x0000003406047211 */ /* 0x000fc600078008ff */
[----:B------:R-:W-:Y:S01]  /*0190*/  IMAD R11, R22, 0x4, R7 ;  /* 0x00000004160b7824 */ /* 0x000fe200078e0207 */
[----:B------:R-:W-:Y:S02]  /*01a0*/  LEA R8, P1, R7, R52, 0x1 ;  /* 0x0000003407087211 */ /* 0x000fe400078208ff */
[----:B------:R-:W-:Y:S02]  /*01b0*/  LEA.HI.X.SX32 R5, R6, R54, 0x1, P0 ;  /* 0x0000003606057211 */ /* 0x000fe400000f0eff */
[----:B------:R-:W-:Y:S02]  /*01c0*/  LEA R6, P0, R3, R52, 0x1 ;  /* 0x0000003403067211 */ /* 0x000fe400078008ff */
[-C--:B------:R-:W-:Y:S01]  /*01d0*/  LEA.HI.X.SX32 R9, R7, R54.reuse, 0x1, P1 ;  /* 0x0000003607097211 */ /* 0x080fe200008f0eff */
[----:B------:R0:W2:Y:S01]  /*01e0*/  LDG.E.U16 R24, desc[UR6][R4.64] ;  /* 0x0000000604187981 */ /* 0x0000a2000c1e1500 */
[----:B------:R-:W-:Y:S01]  /*01f0*/  LEA.HI.X.SX32 R7, R3, R54, 0x1, P0 ;  /* 0x0000003603077211 */ /* 0x000fe200000f0eff */
[C---:B------:R-:W-:Y:S01]  /*0200*/  IMAD R3, R22.reuse, 0x4, R11 ;  /* 0x0000000416037824 */ /* 0x040fe200078e020b */
[C---:B------:R-:W-:Y:S01]  /*0210*/  LEA R10, P0, R11.reuse, R52, 0x1 ;  /* 0x000000340b0a7211 */ /* 0x040fe200078008ff */
[----:B------:R3:W4:Y:S02]  /*0220*/  LDG.E.U16 R26, desc[UR6][R8.64] ;  /* 0x00000006081a7981 */ /* 0x000724000c1e1500 */
[----:B------:R-:W-:Y:S01]  /*0230*/  IMAD R15, R22, 0x4, R3 ;  /* 0x00000004160f7824 */ /* 0x000fe200078e0203 */
[----:B------:R-:W-:Y:S01]  /*0240*/  LEA.HI.X.SX32 R11, R11, R54, 0x1, P0 ;  /* 0x000000360b0b7211 */ /* 0x000fe200000f0eff */
[----:B------:R5:W4:Y:S01]  /*0250*/  LDG.E.U16 R23, desc[UR6][R6.64] ;  /* 0x0000000606177981 */ /* 0x000b22000c1e1500 */
[----:B------:R-:W-:-:S03]  /*0260*/  LEA R12, P0, R3, R52, 0x1 ;  /* 0x00000034030c7211 */ /* 0x000fc600078008ff */
[----:B------:R1:W4:Y:S01]  /*0270*/  LDG.E.U16 R25, desc[UR6][R10.64] ;  /* 0x000000060a197981 */ /* 0x000322000c1e1500 */
[----:B------:R-:W-:Y:S01]  /*0280*/  LEA.HI.X.SX32 R13, R3, R54, 0x1, P0 ;  /* 0x00000036030d7211 */ /* 0x000fe200000f0eff */
[----:B------:R-:W-:Y:S01]  /*0290*/  IMAD R3, R22, 0x4, R15 ;  /* 0x0000000416037824 */ /* 0x000fe200078e020f */
[----:B0-----:R-:W-:-:S03]  /*02a0*/  LEA R4, P0, R15, R52, 0x1 ;  /* 0x000000340f047211 */ /* 0x001fc600078008ff */
[----:B------:R-:W-:Y:S01]  /*02b0*/  IMAD R16, R22, 0x4, R3 ;  /* 0x0000000416107824 */ /* 0x000fe200078e0203 */
[----:B------:R-:W-:Y:S01]  /*02c0*/  LEA R14, P1, R3, R52, 0x1 ;  /* 0x00000034030e7211 */ /* 0x000fe200078208ff */
[----:B------:R0:W4:Y:S01]  /*02d0*/  LDG.E.U16 R28, desc[UR6][R12.64] ;  /* 0x000000060c1c7981 */ /* 0x000122000c1e1500 */
[-C--:B------:R-:W-:Y:S02]  /*02e0*/  LEA.HI.X.SX32 R5, R15, R54.reuse, 0x1, P0 ;  /* 0x000000360f057211 */ /* 0x080fe400000f0eff */
[----:B------:R-:W-:Y:S02]  /*02f0*/  LEA.HI.X.SX32 R15, R3, R54, 0x1, P1 ;  /* 0x00000036030f7211 */ /* 0x000fe400008f0eff */
[----:B---3--:R-:W-:Y:S01]  /*0300*/  LEA R8, P0, R16, R52, 0x1 ;  /* 0x0000003410087211 */ /* 0x008fe200078008ff */
[----:B------:R3:W4:Y:S01]  /*0310*/  LDG.E.U16 R27, desc[UR6][R4.64] ;  /* 0x00000006041b7981 */ /* 0x000722000c1e1500 */
[----:B------:R-:W-:Y:S02]  /*0320*/  LEA R3, R22, R16, 0x2 ;  /* 0x0000001016037211 */ /* 0x000fe400078e10ff */
[----:B------:R-:W-:Y:S01]  /*0330*/  LEA.HI.X.SX32 R9, R16, R54, 0x1, P0 ;  /* 0x0000003610097211 */ /* 0x000fe200000f0eff */
[----:B------:R3:W4:Y:S01]  /*0340*/  LDG.E.U16 R30, desc[UR6][R14.64] ;  /* 0x000000060e1e7981 */ /* 0x000722000c1e1500 */
[----:B-----5:R-:W-:Y:S01]  /*0350*/  LEA R6, P0, R3, R52, 0x1 ;  /* 0x0000003403067211 */ /* 0x020fe200078008ff */
[----:B-1----:R-:W-:-:S02]  /*0360*/  IMAD R11, R22, 0x4, R3 ;  /* 0x00000004160b7824 */ /* 0x002fc400078e0203 */
[----:B------:R1:W5:Y:S01]  /*0370*/  LDG.E.U16 R29, desc[UR6][R8.64] ;  /* 0x00000006081d7981 */ /* 0x000362000c1e1500 */
[----:B------:R-:W-:Y:S01]  /*0380*/  LEA.HI.X.SX32 R7, R3, R54, 0x1, P0 ;  /* 0x0000003603077211 */ /* 0x000fe200000f0eff */
[----:B------:R-:W-:Y:S01]  /*0390*/  IMAD R3, R22, 0x4, R11 ;  /* 0x0000000416037824 */ /* 0x000fe200078e020b */
[----:B------:R-:W-:-:S03]  /*03a0*/  LEA R10, P0, R11, R52, 0x1 ;  /* 0x000000340b0a7211 */ /* 0x000fc600078008ff */
[C---:B------:R-:W-:Y:S01]  /*03b0*/  IMAD R16, R22.reuse, 0x4, R3 ;  /* 0x0000000416107824 */ /* 0x040fe200078e0203 */
[----:B0-----:R-:W-:Y:S01]  /*03c0*/  LEA R12, P1, R3, R52, 0x1 ;  /* 0x00000034030c7211 */ /* 0x001fe200078208ff */
[----:B------:R0:W5:Y:S01]  /*03d0*/  LDG.E.U16 R32, desc[UR6][R6.64] ;  /* 0x0000000606207981 */ /* 0x000162000c1e1500 */
[-C--:B------:R-:W-:Y:S02]  /*03e0*/  LEA.HI.X.SX32 R11, R11, R54.reuse, 0x1, P0 ;  /* 0x000000360b0b7211 */ /* 0x080fe400000f0eff */
[----:B------:R-:W-:Y:S01]  /*03f0*/  LEA.HI.X.SX32 R13, R3, R54, 0x1, P1 ;  /* 0x00000036030d7211 */ /* 0x000fe200008f0eff */
[----:B------:R-:W-:Y:S01]  /*0400*/  IMAD R3, R22, 0x4, R16 ;  /* 0x0000000416037824 */ /* 0x000fe200078e0210 */
[C---:B---3--:R-:W-:Y:S01]  /*0410*/  LEA R4, P0, R16.reuse, R52, 0x1 ;  /* 0x0000003410047211 */ /* 0x048fe200078008ff */
[----:B------:R3:W5:Y:S03]  /*0420*/  LDG.E.U16 R31, desc[UR6][R10.64] ;  /* 0x000000060a1f7981 */ /* 0x000766000c1e1500 */
[----:B------:R-:W-:Y:S01]  /*0430*/  LEA.HI.X.SX32 R5, R16, R54, 0x1, P0 ;  /* 0x0000003610057211 */ /* 0x000fe200000f0eff */
[C---:B------:R-:W-:Y:S01]  /*0440*/  IMAD R15, R22.reuse, 0x4, R3 ;  /* 0x00000004160f7824 */ /* 0x040fe200078e0203 */
[C---:B-1----:R-:W-:Y:S01]  /*0450*/  LEA R8, P0, R3.reuse, R52, 0x1 ;  /* 0x0000003403087211 */ /* 0x042fe200078008ff */
[----:B------:R1:W5:Y:S03]  /*0460*/  LDG.E.U16 R34, desc[UR6][R12.64] ;  /* 0x000000060c227981 */ /* 0x000366000c1e1500 */
[----:B------:R-:W-:Y:S01]  /*0470*/  LEA.HI.X.SX32 R9, R3, R54, 0x1, P0 ;  /* 0x0000003603097211 */ /* 0x000fe200000f0eff */
[C---:B------:R-:W-:Y:S01]  /*0480*/  IMAD R3, R22.reuse, 0x4, R15 ;  /* 0x0000000416037824 */ /* 0x040fe200078e020f */
[-C--:B0-----:R-:W-:Y:S01]  /*0490*/  LEA R6, P0, R15, R52.reuse, 0x1 ;  /* 0x000000340f067211 */ /* 0x081fe200078008ff */
[----:B------:R0:W5:Y:S02]  /*04a0*/  LDG.E.U16 R33, desc[UR6][R4.64] ;  /* 0x0000000604217981 */ /* 0x000164000c1e1500 */
[----:B------:R-:W-:Y:S01]  /*04b0*/  IMAD R16, R22, 0x4, R3 ;  /* 0x0000000416107824 */ /* 0x000fe200078e0203 */
[----:B------:R-:W-:Y:S01]  /*04c0*/  LEA R14, P1, R3, R52, 0x1 ;  /* 0x00000034030e7211 */ /* 0x000fe200078208ff */
[----:B------:R0:W5:Y:S01]  /*04d0*/  LDG.E.U16 R36, desc[UR6][R8.64] ;  /* 0x0000000608247981 */ /* 0x000162000c1e1500 */
[----:B------:R-:W-:-:S02]  /*04e0*/  LEA.HI.X.SX32 R7, R15, R54, 0x1, P0 ;  /* 0x000000360f077211 */ /* 0x000fc400000f0eff */
[----:B------:R-:W-:Y:S01]  /*04f0*/  LEA.HI.X.SX32 R15, R3, R54, 0x1, P1 ;  /* 0x00000036030f7211 */ /* 0x000fe200008f0eff */
[----:B------:R-:W-:Y:S01]  /*0500*/  IMAD R3, R22, 0x4, R16 ;  /* 0x0000000416037824 */ /* 0x000fe200078e0210 */
[----:B---3--:R-:W-:Y:S01]  /*0510*/  LEA R10, P0, R16, R52, 0x1 ;  /* 0x00000034100a7211 */ /* 0x008fe200078008ff */
[----:B------:R3:W5:Y:S03]  /*0520*/  LDG.E.U16 R35, desc[UR6][R6.64] ;  /* 0x0000000606237981 */ /* 0x000766000c1e1500 */
[----:B-1----:R-:W-:Y:S01]  /*0530*/  LEA R12, R22, R3, 0x2 ;  /* 0x00000003160c7211 */ /* 0x002fe200078e10ff */
[----:B------:R1:W5:Y:S01]  /*0540*/  LDG.E.U16 R38, desc[UR6][R14.64] ;  /* 0x000000060e267981 */ /* 0x000362000c1e1500 */
[----:B------:R-:W-:Y:S02]  /*0550*/  LEA.HI.X.SX32 R11, R16, R54, 0x1, P0 ;  /* 0x00000036100b7211 */ /* 0x000fe400000f0eff */
[----:B0-----:R-:W-:Y:S01]  /*0560*/  LEA R4, P0, R3, R52, 0x1 ;  /* 0x0000003403047211 */ /* 0x001fe200078008ff */
[----:B------:R-:W-:-:S02]  /*0570*/  IMAD R13, R22, 0x4, R12 ;  /* 0x00000004160d7824 */ /* 0x000fc400078e020c */
[----:B------:R0:W5:Y:S01]  /*0580*/  LDG.E.U16 R37, desc[UR6][R10.64] ;  /* 0x000000060a257981 */ /* 0x000162000c1e1500 */
[----:B------:R-:W-:Y:S01]  /*0590*/  LEA.HI.X.SX32 R5, R3, R54, 0x1, P0 ;  /* 0x0000003603057211 */ /* 0x000fe200000f0eff */
[----:B------:R-:W-:Y:S01]  /*05a0*/  IMAD R3, R22, 0x4, R13 ;  /* 0x0000000416037824 */ /* 0x000fe200078e020d */
[----:B------:R-:W-:-:S03]  /*05b0*/  LEA R8, P0, R12, R52, 0x1 ;  /* 0x000000340c087211 */ /* 0x000fc600078008ff */
[----:B------:R-:W-:Y:S01]  /*05c0*/  IMAD R16, R22, 0x4, R3 ;  /* 0x0000000416107824 */ /* 0x000fe200078e0203 */
[----:B---3--:R-:W-:Y:S01]  /*05d0*/  LEA R6, P1, R13, R52, 0x1 ;  /* 0x000000340d067211 */ /* 0x008fe200078208ff */
[----:B------:R3:W5:Y:S01]  /*05e0*/  LDG.E.U16 R40, desc[UR6][R4.64] ;  /* 0x0000000604287981 */ /* 0x000762000c1e1500 */
[----:B------:R-:W-:Y:S01]  /*05f0*/  LEA.HI.X.SX32 R9, R12, R54, 0x1, P0 ;  /* 0x000000360c097211 */ /* 0x000fe200000f0eff */
[C---:B------:R-:W-:Y:S01]  /*0600*/  IMAD R17, R22.reuse, 0x4, R16 ;  /* 0x0000000416117824 */ /* 0x040fe200078e0210 */
[----:B------:R-:W-:Y:S02]  /*0610*/  LEA R12, P0, R3, R52, 0x1 ;  /* 0x00000034030c7211 */ /* 0x000fe400078008ff */
[-C--:B------:R-:W-:Y:S01]  /*0620*/  LEA.HI.X.SX32 R7, R13, R54.reuse, 0x1, P1 ;  /* 0x000000360d077211 */ /* 0x080fe200008f0eff */
[----:B-1----:R-:W-:Y:S01]  /*0630*/  IMAD R15, R22, 0x4, R17 ;  /* 0x00000004160f7824 */ /* 0x002fe200078e0211 */
[----:B------:R-:W-:Y:S01]  /*0640*/  LEA.HI.X.SX32 R13, R3, R54, 0x1, P0 ;  /* 0x00000036030d7211 */ /* 0x000fe200000f0eff */
[----:B------:R1:W5:Y:S01]  /*0650*/  LDG.E.U16 R39, desc[UR6][R8.64] ;  /* 0x0000000608277981 */ /* 0x000362000c1e1500 */
[----:B0-----:R-:W-:Y:S01]  /*0660*/  LEA R10, P0, R16, R52, 0x1 ;  /* 0x00000034100a7211 */ /* 0x001fe200078008ff */
[----:B------:R-:W-:-:S02]  /*0670*/  IMAD R3, R22, 0x4, R15 ;  /* 0x0000000416037824 */ /* 0x000fc400078e020f */
[----:B------:R0:W5:Y:S01]  /*0680*/  LDG.E.U16 R42, desc[UR6][R6.64] ;  /* 0x00000006062a7981 */ /* 0x000162000c1e1500 */
[----:B------:R-:W-:Y:S01]  /*0690*/  LEA.HI.X.SX32 R11, R16, R54, 0x1, P0 ;  /* 0x00000036100b7211 */ /* 0x000fe200000f0eff */
[C---:B------:R-:W-:Y:S01]  /*06a0*/  IMAD R16, R22.reuse, 0x4, R3 ;  /* 0x0000000416107824 */ /* 0x040fe200078e0203 */
[C---:B---3--:R-:W-:Y:S01]  /*06b0*/  LEA R4, P0, R17.reuse, R52, 0x1 ;  /* 0x0000003411047211 */ /* 0x048fe200078008ff */
[----:B------:R3:W5:Y:S02]  /*06c0*/  LDG.E.U16 R41, desc[UR6][R12.64] ;  /* 0x000000060c297981 */ /* 0x000764000c1e1500 */
[C---:B------:R-:W-:Y:S01]  /*06d0*/  IMAD R19, R22.reuse, 0x4, R16 ;  /* 0x0000000416137824 */ /* 0x040fe200078e0210 */
[----:B------:R-:W-:Y:S01]  /*06e0*/  LEA.HI.X.SX32 R5, R17, R54, 0x1, P0 ;  /* 0x0000003611057211 */ /* 0x000fe200000f0eff */
[----:B------:R3:W5:Y:S03]  /*06f0*/  LDG.E.U16 R44, desc[UR6][R10.64] ;  /* 0x000000060a2c7981 */ /* 0x000766000c1e1500 */
[----:B------:R-:W-:Y:S01]  /*0700*/  LEA R17, R22, R19, 0x2 ;  /* 0x0000001316117211 */ /* 0x000fe200078e10ff */
[----:B------:R3:W5:Y:S01]  /*0710*/  LDG.E.U16 R43, desc[UR6][R4.64] ;  /* 0x00000006042b7981 */ /* 0x000762000c1e1500 */
[----:B-1----:R-:W-:-:S03]  /*0720*/  LEA R8, P0, R16, R52, 0x1 ;  /* 0x0000003410087211 */ /* 0x002fc600078008ff */
[----:B------:R-:W-:Y:S01]  /*0730*/  IMAD R20, R22, 0x4, R17 ;  /* 0x0000000416147824 */ /* 0x000fe200078e0211 */
[----:B------:R-:W-:Y:S02]  /*0740*/  LEA R14, P1, R15, R52, 0x1 ;  /* 0x000000340f0e7211 */ /* 0x000fe400078208ff */
[----:B------:R-:W-:Y:S01]  /*0750*/  LEA.HI.X.SX32 R9, R16, R54, 0x1, P0 ;  /* 0x0000003610097211 */ /* 0x000fe200000f0eff */
[C---:B0-----:R-:W-:Y:S01]  /*0760*/  IMAD R7, R22.reuse, 0x4, R20 ;  /* 0x0000000416077824 */ /* 0x041fe200078e0214 */
[----:B---3--:R-:W-:Y:S02]  /*0770*/  LEA R12, P0, R17, R52, 0x1 ;  /* 0x00000034110c7211 */ /* 0x008fe400078008ff */
[-C--:B------:R-:W-:Y:S01]  /*0780*/  LEA.HI.X.SX32 R15, R15, R54.reuse, 0x1, P1 ;  /* 0x000000360f0f7211 */ /* 0x080fe200008f0eff */
[C---:B------:R-:W-:Y:S01]  /*0790*/  IMAD R21, R22.reuse, 0x4, R7 ;  /* 0x0000000416157824 */ /* 0x040fe200078e0207 */
[----:B------:R-:W-:Y:S01]  /*07a0*/  LEA.HI.X.SX32 R13, R17, R54, 0x1, P0 ;  /* 0x00000036110d7211 */ /* 0x000fe200000f0eff */
[----:B------:R0:W3:Y:S01]  /*07b0*/  LDG.E.U16 R48, desc[UR6][R8.64] ;  /* 0x0000000608307981 */ /* 0x0000e2000c1e1500 */
[-C--:B------:R-:W-:Y:S01]  /*07c0*/  LEA R10, P1, R7, R52.reuse, 0x1 ;  /* 0x00000034070a7211 */ /* 0x080fe200078208ff */
[C---:B------:R-:W-:Y:S01]  /*07d0*/  IMAD R17, R22.reuse, 0x4, R21 ;  /* 0x0000000416117824 */ /* 0x040fe200078e0215 */
[----:B------:R-:W-:Y:S01]  /*07e0*/  LEA R6, P0, R3, R52, 0x1 ;  /* 0x0000003403067211 */ /* 0x000fe200078008ff */
[----:B------:R1:W3:Y:S01]  /*07f0*/  LDG.E.U16 R46, desc[UR6][R14.64] ;  /* 0x000000060e2e7981 */ /* 0x0002e2000c1e1500 */
[-C--:B------:R-:W-:Y:S01]  /*0800*/  LEA.HI.X.SX32 R11, R7, R54.reuse, 0x1, P1 ;  /* 0x00000036070b7211 */ /* 0x080fe200008f0eff */
[----:B------:R-:W-:Y:S01]  /*0810*/  IMAD R22, R22, 0x4, R17 ;  /* 0x0000000416167824 */ /* 0x000fe200078e0211 */
[----:B------:R-:W-:Y:S01]  /*0820*/  LEA.HI.X.SX32 R7, R3, R54, 0x1, P0 ;  /* 0x0000003603077211 */ /* 0x000fe200000f0eff */
[----:B------:R1:W3:Y:S01]  /*0830*/  LDG.E.U16 R50, desc[UR6][R12.64] ;  /* 0x000000060c327981 */ /* 0x0002e2000c1e1500 */
[----:B------:R-:W-:-:S02]  /*0840*/  LEA R4, P0, R19, R52, 0x1 ;  /* 0x0000003413047211 */ /* 0x000fc400078008ff */
[CC--:B0-----:R-:W-:Y:S01]  /*0850*/  LEA R8, P1, R20.reuse, R52.reuse, 0x1 ;  /* 0x0000003414087211 */ /* 0x0c1fe200078208ff */
[----:B------:R0:W3:Y:S01]  /*0860*/  LDG.E.U16 R10, desc[UR6][R10.64] ;  /* 0x000000060a0a7981 */ /* 0x0000e2000c1e1500 */
[----:B------:R-:W-:Y:S02]  /*0870*/  LEA R16, P2, R17, R52, 0x1 ;  /* 0x0000003411107211 */ /* 0x000fe400078408ff */
[-C--:B------:R-:W-:Y:S01]  /*0880*/  LEA.HI.X.SX32 R5, R19, R54.reuse, 0x1, P0 ;  /* 0x0000003613057211 */ /* 0x080fe200000f0eff */
[----:B------:R0:W3:Y:S01]  /*0890*/  LDG.E.U16 R7, desc[UR6][R6.64] ;  /* 0x0000000606077981 */ /* 0x0000e2000c1e1500 */
[----:B------:R-:W-:Y:S02]  /*08a0*/  LEA.HI.X.SX32 R9, R20, R54, 0x1, P1 ;  /* 0x0000003614097211 */ /* 0x000fe400008f0eff */
[-C--:B-1----:R-:W-:Y:S01]  /*08b0*/  LEA R14, P0, R21, R52.reuse, 0x1 ;  /* 0x00000034150e7211 */ /* 0x082fe200078008ff */
[----:B------:R1:W3:Y:S01]  /*08c0*/  LDG.E.U16 R19, desc[UR6][R4.64] ;  /* 0x0000000604137981 */ /* 0x0002e2000c1e1500 */
[----:B------:R-:W-:-:S02]  /*08d0*/  LEA R12, P1, R22, R52, 0x1 ;  /* 0x00000034160c7211 */ /* 0x000fc400078208ff */
[-C--:B------:R-:W-:Y:S01]  /*08e0*/  LEA.HI.X.SX32 R17, R17, R54.reuse, 0x1, P2 ;  /* 0x0000003611117211 */ /* 0x080fe200010f0eff */
[----:B------:R-:W3:Y:S01]  /*08f0*/  LDG.E.U16 R9, desc[UR6][R8.64] ;  /* 0x0000000608097981 */ /* 0x000ee2000c1e1500 */
[-C--:B------:R-:W-:Y:S02]  /*0900*/  LEA.HI.X.SX32 R15, R21, R54.reuse, 0x1, P0 ;  /* 0x00000036150f7211 */ /* 0x080fe400000f0eff */
[----:B------:R-:W-:Y:S01]  /*0910*/  LEA.HI.X.SX32 R13, R22, R54, 0x1, P1 ;  /* 0x00000036160d7211 */ /* 0x000fe200008f0eff */
[----:B------:R-:W3:Y:S04]  /*0920*/  LDG.E.U16 R16, desc[UR6][R16.64] ;  /* 0x0000000610107981 */ /* 0x000ee8000c1e1500 */
[----:B------:R-:W3:Y:S04]  /*0930*/  LDG.E.U16 R14, desc[UR6][R14.64] ;  /* 0x000000060e0e7981 */ /* 0x000ee8000c1e1500 */
[----:B------:R1:W3:Y:S01]  /*0940*/  LDG.E.U16 R12, desc[UR6][R12.64] ;  /* 0x000000060c0c7981 */ /* 0x0002e2000c1e1500 */
[----:B------:R-:W1:Y:S01]  /*0950*/  S2UR UR5, SR_CgaCtaId ;  /* 0x00000000000579c3 */ /* 0x000e620000008800 */
[C---:B------:R-:W-:Y:S01]  /*0960*/  LOP3.LUT R3, R0.reuse, 0xc0, RZ, 0xc0, !PT ;  /* 0x000000c000037812 */ /* 0x040fe200078ec0ff */
[----:B0-----:R-:W-:-:S02]  /*0970*/  IMAD.SHL.U32 R11, R0, 0x200, RZ ;  /* 0x00000200000b7824 */ /* 0x001fc400078e00ff */
[----:B------:R-:W-:Y:S01]  /*0980*/  IMAD.SHL.U32 R6, R0, 0x2, RZ ;  /* 0x0000000200067824 */ /* 0x000fe200078e00ff */
[----:B------:R-:W-:Y:S01]  /*0990*/  SHF.R.U32.HI R3, RZ, 0x2, R3 ;  /* 0x00000002ff037819 */ /* 0x000fe20000011603 */
[----:B------:R-:W-:Y:S01]  /*09a0*/  UMOV UR4, 0x400 ;  /* 0x0000040000047882 */ /* 0x000fe20000000000 */
[----:B------:R-:W-:Y:S01]  /*09b0*/  ISETP.GE.AND P1, PT, R102, 0x1, PT ;  /* 0x000000016600780c */ /* 0x000fe20003f26270 */
[C---:B------:R-:W-:Y:S01]  /*09c0*/  IMAD.SHL.U32 R20, R0.reuse, 0x20, RZ ;  /* 0x0000002000147824 */ /* 0x040fe200078e00ff */
[----:B------:R-:W-:Y:S02]  /*09d0*/  LOP3.LUT R11, R11, 0x3000, RZ, 0xc0, !PT ;  /* 0x000030000b0b7812 */ /* 0x000fe400078ec0ff */
[C---:B------:R-:W-:Y:S02]  /*09e0*/  SHF.L.U32 R103, R0.reuse, 0x3, RZ ;  /* 0x0000000300677819 */ /* 0x040fe400000006ff */
[----:B-1----:R-:W-:Y:S01]  /*09f0*/  LOP3.LUT R5, R3, 0x1fe, R6, 0x78, !PT ;  /* 0x000001fe03057812 */ /* 0x002fe200078e7806 */
[C---:B------:R-:W-:Y:S01]  /*0a00*/  IMAD.SHL.U32 R104, R0.reuse, 0x4, RZ ;  /* 0x0000000400687824 */ /* 0x040fe200078e00ff */
[----:B------:R-:W-:Y:S01]  /*0a10*/  LOP3.LUT R11, R11, 0x60, R20, 0xf8, !PT ;  /* 0x000000600b0b7812 */ /* 0x000fe200078ef814 */
[----:B------:R-:W-:Y:S01]  /*0a20*/  IMAD.SHL.U32 R4, R0, 0x800, RZ ;  /* 0x0000080000047824 */ /* 0x000fe200078e00ff */
[----:B------:R-:W-:-:S02]  /*0a30*/  LOP3.LUT R3, R103, 0x300, RZ, 0xc0, !PT ;  /* 0x0000030067037812 */ /* 0x000fc400078ec0ff */
[----:B------:R-:W-:Y:S01]  /*0a40*/  LOP3.LUT R20, R5, 0x40, RZ, 0x3c, !PT ;  /* 0x0000004005147812 */ /* 0x000fe200078e3cff */
[----:B------:R-:W-:Y:S01]  /*0a50*/  ULEA UR4, UR5, UR4, 0x18 ;  /* 0x0000000405047291 */ /* 0x000fe2000f8ec03f */
[C---:B------:R-:W-:Y:S02]  /*0a60*/  LOP3.LUT R13, R0.reuse, 0x7f, RZ, 0xc0, !PT ;  /* 0x0000007f000d7812 */ /* 0x040fe400078ec0ff */
[----:B------:R-:W-:Y:S02]  /*0a70*/  LOP3.LUT R8, R0, 0xc0, RZ, 0xc0, !PT ;  /* 0x000000c000087812 */ /* 0x000fe400078ec0ff */
[----:B------:R-:W-:Y:S02]  /*0a80*/  LOP3.LUT R4, R4, 0x3000, RZ, 0xc0, !PT ;  /* 0x0000300004047812 */ /* 0x000fe400078ec0ff */
[----:B------:R-:W-:Y:S01]  /*0a90*/  LOP3.LUT R6, R3, 0x70, R104, 0xf8, !PT ;  /* 0x0000007003067812 */ /* 0x000fe200078ef868 */
[----:B------:R-:W-:Y:S01]  /*0aa0*/  IMAD.MOV.U32 R65, RZ, RZ, -0x800000 ;  /* 0xff800000ff417424 */ /* 0x000fe200078e00ff */
[----:B------:R-:W-:Y:S01]  /*0ab0*/  ISETP.NE.U32.AND P0, PT, R8, RZ, PT ;  /* 0x000000ff0800720c */ /* 0x000fe20003f05070 */
[----:B------:R-:W-:Y:S01]  /*0ac0*/  IMAD R4, R13, 0x10, R4 ;  /* 0x000000100d047824 */ /* 0x000fe200078e0204 */
[----:B------:R-:W-:Y:S01]  /*0ad0*/  LOP3.LUT R3, R11, R6, RZ, 0x3c, !PT ;  /* 0x000000060b037212 */ /* 0x000fe200078e3cff */
[----:B------:R-:W-:Y:S01]  /*0ae0*/  IMAD.MOV.U32 R6, RZ, RZ, 0x3f800000 ;  /* 0x3f800000ff067424 */ /* 0x000fe200078e00ff */
[----:B------:R-:W-:Y:S01]  /*0af0*/  CS2R R52, SRZ ;  /* 0x0000000000347805 */ /* 0x000fe2000001ff00 */
[----:B------:R-:W-:Y:S01]  /*0b00*/  IMAD.MOV.U32 R8, RZ, RZ, 0x3f800000 ;  /* 0x3f800000ff087424 */ /* 0x000fe200078e00ff */
[----:B------:R-:W-:Y:S01]  /*0b10*/  CS2R R54, SRZ ;  /* 0x0000000000367805 */ /* 0x000fe2000001ff00 */
[----:B------:R-:W-:Y:S01]  /*0b20*/  IMAD.MOV.U32 R64, RZ, RZ, -0x800000 ;  /* 0xff800000ff407424 */ /* 0x000fe200078e00ff */
[----:B------:R-:W-:-:S02]  /*0b30*/  LOP3.LUT R103, R103, 0x38, RZ, 0xc0, !PT ;  /* 0x0000003867677812 */ /* 0x000fc400078ec0ff */
[----:B------:R-:W-:Y:S02]  /*0b40*/  LOP3.LUT R104, R104, 0xc0, RZ, 0xc0, !PT ;  /* 0x000000c068687812 */ /* 0x000fe400078ec0ff */
[----:B------:R-:W-:Y:S01]  /*0b50*/  LOP3.LUT R11, R0, 0x80, RZ, 0xc0, !PT ;  /* 0x00000080000b7812 */ /* 0x000fe200078ec0ff */
[----:B--2---:R-:W-:Y:S04]  /*0b60*/  STS.U16 [R5+UR4], R24 ;  /* 0x0000001805007988 */ /* 0x004fe80008000404 */
[----:B----4-:R-:W-:Y:S04]  /*0b70*/  STS.U16 [R5+UR4+0x400], R26 ;  /* 0x0004001a05007988 */ /* 0x010fe80008000404 */
[----:B------:R-:W-:Y:S04]  /*0b80*/  STS.U16 [R5+UR4+0x800], R28 ;  /* 0x0008001c05007988 */ /* 0x000fe80008000404 */
[----:B------:R-:W-:Y:S04]  /*0b90*/  STS.U16 [R5+UR4+0xc00], R30 ;  /* 0x000c001e05007988 */ /* 0x000fe80008000404 */
[----:B-----5:R-:W-:Y:S04]  /*0ba0*/  STS.U16 [R5+UR4+0x1000], R32 ;  /* 0x0010002005007988 */ /* 0x020fe80008000404 */
[----:B------:R-:W-:Y:S04]  /*0bb0*/  STS.U16 [R5+UR4+0x1400], R34 ;  /* 0x0014002205007988 */ /* 0x000fe80008000404 */
[----:B------:R-:W-:Y:S04]  /*0bc0*/  STS.U16 [R5+UR4+0x1800], R36 ;  /* 0x0018002405007988 */ /* 0x000fe80008000404 */
[----:B------:R-:W-:Y:S04]  /*0bd0*/  STS.U16 [R5+UR4+0x1c00], R38 ;  /* 0x001c002605007988 */ /* 0x000fe80008000404 */
[----:B------:R-:W-:Y:S04]  /*0be0*/  STS.U16 [R5+UR4+0x2000], R40 ;  /* 0x0020002805007988 */ /* 0x000fe80008000404 */
[----:B------:R-:W-:Y:S04]  /*0bf0*/  STS.U16 [R5+UR4+0x2400], R42 ;  /* 0x0024002a05007988 */ /* 0x000fe80008000404 */
[----:B------:R0:W-:Y:S02]  /*0c00*/  STS.U16 [R5+UR4+0x2800], R44 ;  /* 0x0028002c05007988 */ /* 0x0001e40008000404 */
[----:B0-----:R-:W-:-:S02]  /*0c10*/  CS2R R44, SRZ ;  /* 0x00000000002c7805 */ /* 0x001fc4000001ff00 */
[----:B---3--:R0:W-:Y:S04]  /*0c20*/  STS.U16 [R5+UR4+0x3000], R48 ;  /* 0x0030003005007988 */ /* 0x0081e80008000404 */
[----:B------:R1:W-:Y:S04]  /*0c30*/  STS.U16 [R5+UR4+0x2c00], R46 ;  /* 0x002c002e05007988 */ /* 0x0003e80008000404 */
[----:B------:R2:W-:Y:S04]  /*0c40*/  STS.U16 [R5+UR4+0x3400], R50 ;  /* 0x0034003205007988 */ /* 0x0005e80008000404 */
[----:B------:R3:W-:Y:S01]  /*0c50*/  STS.U16 [R5+UR4+0x3800], R10 ;  /* 0x0038000a05007988 */ /* 0x0007e20008000404 */
[----:B0-----:R-:W-:-:S02]  /*0c60*/  CS2R R48, SRZ ;  /* 0x0000000000307805 */ /* 0x001fc4000001ff00 */
[----:B-1----:R-:W-:Y:S02]  /*0c70*/  CS2R R46, SRZ ;  /* 0x00000000002e7805 */ /* 0x002fe4000001ff00 */
[----:B--2---:R-:W-:Y:S02]  /*0c80*/  CS2R R50, SRZ ;  /* 0x0000000000327805 */ /* 0x004fe4000001ff00 */
[----:B---3--:R-:W-:Y:S01]  /*0c90*/  LOP3.LUT R10, R0, 0x7f, RZ, 0xc0, !PT ;  /* 0x0000007f000a7812 */ /* 0x008fe200078ec0ff */
[----:B------:R-:W-:Y:S04]  /*0ca0*/  STS.U16 [R5+UR4+0x3c00], R16 ;  /* 0x003c001005007988 */ /* 0x000fe80008000404 */
[----:B------:R-:W-:Y:S04]  /*0cb0*/  STS.U16 [R20+UR4+0x200], R23 ;  /* 0x0002001714007988 */ /* 0x000fe80008000404 */
[----:B------:R0:W-:Y:S04]  /*0cc0*/  STS.U16 [R20+UR4+0x600], R25 ;  /* 0x0006001914007988 */ /* 0x0001e80008000404 */
[----:B------:R1:W-:Y:S04]  /*0cd0*/  STS.U16 [R20+UR4+0xa00], R27 ;  /* 0x000a001b14007988 */ /* 0x0003e80008000404 */
[----:B------:R2:W-:Y:S04]  /*0ce0*/  STS.U16 [R20+UR4+0xe00], R29 ;  /* 0x000e001d14007988 */ /* 0x0005e80008000404 */
[----:B------:R3:W-:Y:S01]  /*0cf0*/  STS.U16 [R20+UR4+0x1200], R31 ;  /* 0x0012001f14007988 */ /* 0x0007e20008000404 */
[----:B0-----:R-:W-:-:S03]  /*0d00*/  CS2R R24, SRZ ;  /* 0x0000000000187805 */ /* 0x001fc6000001ff00 */
[----:B------:R0:W-:Y:S01]  /*0d10*/  STS.U16 [R20+UR4+0x1600], R33 ;  /* 0x0016002114007988 */ /* 0x0001e20008000404 */
[----:B-1----:R-:W-:-:S03]  /*0d20*/  CS2R R26, SRZ ;  /* 0x00000000001a7805 */ /* 0x002fc6000001ff00 */
[----:B------:R1:W-:Y:S01]  /*0d30*/  STS.U16 [R20+UR4+0x1a00], R35 ;  /* 0x001a002314007988 */ /* 0x0003e20008000404 */
[----:B--2---:R-:W-:-:S03]  /*0d40*/  CS2R R28, SRZ ;  /* 0x00000000001c7805 */ /* 0x004fc6000001ff00 */
[----:B------:R2:W-:Y:S01]  /*0d50*/  STS.U16 [R20+UR4+0x1e00], R37 ;  /* 0x001e002514007988 */ /* 0x0005e20008000404 */
[----:B---3--:R-:W-:-:S03]  /*0d60*/  CS2R R30, SRZ ;  /* 0x00000000001e7805 */ /* 0x008fc6000001ff00 */
        /* <DEDUP_REMOVED lines=12> */
[----:B------:R2:W-:Y:S04]  /*0e30*/  STS.U16 [R20+UR4+0x3a00], R14 ;  /* 0x003a000e14007988 */ /* 0x0005e80008000404 */
[----:B------:R2:W-:Y:S01]  /*0e40*/  STS.U16 [R20+UR4+0x3e00], R12 ;  /* 0x003e000c14007988 */ /* 0x0005e20008000404 */
[----:B------:R-:W-:Y:S05]  /*0e50*/  @!P1 BRA `(.L_x_0) ;  /* 0x0000002000709947 */ /* 0x000fea0003800000 */
[----:B--2---:R-:W0:Y:S01]  /*0e60*/  LDC.64 R6, c[0x0][0x250] ;  /* 0x00009400ff067b82 */ /* 0x004e220000000a00 */
[----:B------:R-:W-:Y:S01]  /*0e70*/  ISETP.NE.U32.AND P1, PT, R11, RZ, PT ;  /* 0x000000ff0b00720c */ /* 0x000fe20003f25070 */
[----:B------:R-:W-:Y:S01]  /*0e80*/  IMAD.SHL.U32 R18, R18, 0x2, RZ ;  /* 0x0000000212127824 */ /* 0x000fe200078e00ff */
[--C-:B------:R-:W-:Y:S01]  /*0e90*/  SHF.R.U32.HI R12, RZ, 0x7, R0.reuse ;  /* 0x00000007ff0c7819 */ /* 0x100fe20000011600 */
[----:B------:R-:W-:Y:S01]  /*0ea0*/  ULDC UR5, c[0x0][0x258] ;  /* 0x0000960000057ab9 */ /* 0x000fe20000000800 */
[----:B------:R-:W-:Y:S01]  /*0eb0*/  SEL R11, RZ, 0x90, !P1 ;  /* 0x00000090ff0b7807 */ /* 0x000fe20004800000 */
[----:B------:R-:W-:Y:S01]  /*0ec0*/  ULDC.64 UR8, c[0x0][0x218] ;  /* 0x0000860000087ab9 */ /* 0x000fe20000000a00 */
[----:B------:R-:W-:Y:S01]  /*0ed0*/  SGXT.U32 R12, R12, 0x1 ;  /* 0x000000010c0c781a */ /* 0x000fe20000000000 */
[----:B------:R-:W1:Y:S01]  /*0ee0*/  S2UR UR10, SR_CTAID.Y ;  /* 0x00000000000a79c3 */ /* 0x000e620000002600 */
[----:B------:R-:W-:Y:S01]  /*0ef0*/  LOP3.LUT R18, R11, R18, RZ, 0x3c, !PT ;  /* 0x000000120b127212 */ /* 0x000fe200078e3cff */
[----:B------:R-:W-:Y:S01]  /*0f00*/  USHF.R.U32.HI UR36, URZ, 0x4, UR4 ;  /* 0x000000043f247899 */ /* 0x000fe20008011604 */
[----:B------:R-:W-:Y:S01]  /*0f10*/  SHF.L.U32 R105, R0, 0x6, RZ ;  /* 0x0000000600697819 */ /* 0x000fe200000006ff */
[----:B------:R-:W-:Y:S01]  /*0f20*/  UIADD3 UR12, UR4, 0x4000, URZ ;  /* 0x00004000040c7890 */ /* 0x000fe2000fffe03f */
[----:B------:R-:W-:Y:S01]  /*0f30*/  SHF.R.U32.HI R11, RZ, 0x5, R0 ;  /* 0x00000005ff0b7819 */ /* 0x000fe20000011600 */
[----:B------:R-:W-:Y:S01]  /*0f40*/  USGXT.U32 UR36, UR36, 0xe ;  /* 0x0000000e2424789a */ /* 0x000fe20008000000 */
[----:B------:R-:W-:Y:S01]  /*0f50*/  LOP3.LUT R105, R18, 0x1000, R105, 0xf8, !PT ;  /* 0x0000100012697812 */ /* 0x000fe200078ef869 */
[----:B------:R-:W2:Y:S01]  /*0f60*/  LDC.64 R8, c[0x0][0x260] ;  /* 0x00009800ff087b82 */ /* 0x000ea20000000a00 */
[----:B------:R-:W-:Y:S01]  /*0f70*/  R2UR UR61, R11 ;  /* 0x000000000b3d72ca */ /* 0x000fe200000e0000 */
[----:B------:R-:W-:Y:S01]  /*0f80*/  IMAD R11, R10, UR5, RZ ;  /* 0x000000050a0b7c24 */ /* 0x000fe2000f8e02ff */
[----:B------:R-:W-:Y:S01]  /*0f90*/  LOP3.LUT R14, R0, 0x1f, RZ, 0xc0, !PT ;  /* 0x0000001f000e7812 */ /* 0x000fe200078ec0ff */
[----:B------:R-:W-:Y:S01]  /*0fa0*/  IMAD.MOV.U32 R126, RZ, RZ, -0x800000 ;  /* 0xff800000ff7e7424 */ /* 0x000fe200078e00ff */
[----:B------:R-:W-:Y:S01]  /*0fb0*/  MOV R132, 0xff800000 ;  /* 0xff80000000847802 */ /* 0x000fe20000000f00 */
[C---:B------:R-:W-:Y:S01]  /*0fc0*/  IMAD.SHL.U32 R13, R11.reuse, 0x2, RZ ;  /* 0x000000020b0d7824 */ /* 0x040fe200078e00ff */
[----:B------:R-:W-:Y:S01]  /*0fd0*/  CS2R R36, SRZ ;  /* 0x0000000000247805 */ /* 0x000fe2000001ff00 */
[----:B0-----:R-:W-:Y:S01]  /*0fe0*/  IMAD R16, R12, R7, RZ ;  /* 0x000000070c107224 */ /* 0x001fe200078e02ff */
[----:B------:R-:W0:Y:S01]  /*0ff0*/  LDC R35, c[0x0][0x268] ;  /* 0x00009a00ff237b82 */ /* 0x000e220000000800 */
[----:B------:R-:W-:Y:S01]  /*1000*/  IMAD.HI R11, R11, 0x2, RZ ;  /* 0x000000020b0b7827 */ /* 0x000fe200078e02ff */
[----:B------:R-:W-:-:S02]  /*1010*/  CS2R R38, SRZ ;  /* 0x0000000000267805 */ /* 0x000fc4000001ff00 */
[----:B------:R-:W-:Y:S02]  /*1020*/  CS2R R40, SRZ ;  /* 0x0000000000287805 */ /* 0x000fe4000001ff00 */
[----:B------:R-:W-:Y:S01]  /*1030*/  CS2R R42, SRZ ;  /* 0x00000000002a7805 */ /* 0x000fe2000001ff00 */
[C---:B------:R-:W-:Y:S01]  /*1040*/  IMAD R18, R7.reuse, 0x2, R16 ;  /* 0x0000000207127824 */ /* 0x040fe200078e0210 */
[----:B------:R-:W-:Y:S01]  /*1050*/  UIADD3 UR5, UR61, 0x18, URZ ;  /* 0x000000183d057890 */ /* 0x000fe2000fffe03f */
[----:B-1----:R-:W-:Y:S01]  /*1060*/  IMAD R6, R6, UR10, RZ ;  /* 0x0000000a06067c24 */ /* 0x002fe2000f8e02ff */
[----:B------:R-:W-:Y:S01]  /*1070*/  CS2R R44, SRZ ;  /* 0x00000000002c7805 */ /* 0x000fe2000001ff00 */
[C---:B------:R-:W-:Y:S01]  /*1080*/  IMAD R20, R7.reuse, 0x2, R18 ;  /* 0x0000000207147824 */ /* 0x040fe200078e0212 */
[----:B------:R-:W-:Y:S01]  /*1090*/  CS2R R46, SRZ ;  /* 0x00000000002e7805 */ /* 0x000fe2000001ff00 */
[C---:B------:R-:W-:Y:S01]  /*10a0*/  IMAD.SHL.U32 R10, R6.reuse, 0x2, RZ ;  /* 0x00000002060a7824 */ /* 0x040fe200078e00ff */
[----:B------:R-:W-:Y:S01]  /*10b0*/  CS2R R52, SRZ ;  /* 0x0000000000347805 */ /* 0x000fe2000001ff00 */
[----:B------:R-:W-:Y:S01]  /*10c0*/  IMAD R22, R7, 0x2, R20 ;  /* 0x0000000207167824 */ /* 0x000fe200078e0214 */
[----:B------:R-:W-:Y:S01]  /*10d0*/  CS2R R54, SRZ ;  /* 0x0000000000367805 */ /* 0x000fe2000001ff00 */
[----:B------:R-:W-:Y:S01]  /*10e0*/  IMAD.HI R6, R6, 0x2, RZ ;  /* 0x0000000206067827 */ /* 0x000fe200078e02ff */
[----:B------:R-:W-:Y:S01]  /*10f0*/  IADD3 R87, P1, P2, R13, UR8, R10 ;  /* 0x000000080d577c10 */ /* 0x000fe2000fa3e00a */
[----:B------:R-:W-:Y:S01]  /*1100*/  UIADD3 UR8, UR61, 0x38, URZ ;  /* 0x000000383d087890 */ /* 0x000fe2000fffe03f */
[----:B------:R-:W-:Y:S01]  /*1110*/  LOP3.LUT R130, R105, 0x20, RZ, 0x3c, !PT ;  /* 0x0000002069827812 */ /* 0x000fe200078e3cff */
[----:B------:R-:W-:Y:S01]  /*1120*/  IMAD R24, R7, 0x2, R22 ;  /* 0x0000000207187824 */ /* 0x000fe200078e0216 */
[----:B------:R-:W-:Y:S01]  /*1130*/  IADD3.X R29, R11, UR9, R6, P1, P2 ;  /* 0x000000090b1d7c10 */ /* 0x000fe20008fe4406 */
[----:B--2---:R-:W-:Y:S01]  /*1140*/  IMAD R8, R8, UR10, RZ ;  /* 0x0000000a08087c24 */ /* 0x004fe2000f8e02ff */
[----:B------:R-:W-:Y:S01]  /*1150*/  SHF.R.U32.HI R6, RZ, 0x5, R0 ;  /* 0x00000005ff067819 */ /* 0x000fe20000011600 */
[----:B------:R-:W-:Y:S01]  /*1160*/  IMAD R14, R14, R9, RZ ;  /* 0x000000090e0e7224 */ /* 0x000fe200078e02ff */
[C---:B------:R-:W-:Y:S01]  /*1170*/  LEA R26, R7.reuse, R24, 0x1 ;  /* 0x00000018071a7211 */ /* 0x040fe200078e08ff */
[----:B------:R-:W-:Y:S01]  /*1180*/  IMAD.SHL.U32 R10, R8, 0x2, RZ ;  /* 0x00000002080a7824 */ /* 0x000fe200078e00ff */
[----:B------:R-:W-:Y:S01]  /*1190*/  SGXT.U32 R6, R6, 0x3 ;  /* 0x000000030606781a */ /* 0x000fe20000000000 */
[----:B------:R-:W-:Y:S01]  /*11a0*/  IMAD.SHL.U32 R13, R14, 0x2, RZ ;  /* 0x000000020e0d7824 */ /* 0x000fe200078e00ff */
[----:B------:R-:W-:Y:S01]  /*11b0*/  ULDC.64 UR10, c[0x0][0x220] ;  /* 0x00008800000a7ab9 */ /* 0x000fe20000000a00 */
[----:B------:R-:W-:Y:S01]  /*11c0*/  IMAD R28, R7, 0x2, R26 ;  /* 0x00000002071c7824 */ /* 0x000fe200078e021a */
[----:B------:R-:W-:Y:S01]  /*11d0*/  LEA R12, P3, R16, R87, 0x1 ;  /* 0x00000057100c7211 */ /* 0x000fe200078608ff */
[----:B0-----:R-:W-:Y:S01]  /*11e0*/  IMAD R27, R6, R35, RZ ;  /* 0x00000023061b7224 */ /* 0x001fe200078e02ff */
[----:B------:R-:W-:Y:S01]  /*11f0*/  IADD3 R123, P1, P2, R13, UR10, R10 ;  /* 0x0000000a0d7b7c10 */ /* 0x000fe2000fa3e00a */
[C---:B------:R-:W-:Y:S01]  /*1200*/  IMAD R6, R7.reuse, 0x2, R28 ;  /* 0x0000000207067824 */ /* 0x040fe200078e021c */
[----:B------:R-:W-:Y:S01]  /*1210*/  LEA R10, P4, R18, R87, 0x1 ;  /* 0x00000057120a7211 */ /* 0x000fe200078808ff */
[----:B------:R-:W-:Y:S01]  /*1220*/  IMAD.HI R25, R8, 0x2, RZ ;  /* 0x0000000208197827 */ /* 0x000fe200078e02ff */
[-C--:B------:R-:W-:Y:S01]  /*1230*/  LEA.HI.X.SX32 R13, R16, R29.reuse, 0x1, P3 ;  /* 0x0000001d100d7211 */ /* 0x080fe200018f0eff */
[----:B------:R-:W-:Y:S01]  /*1240*/  UIADD3 UR9, UR61, 0x58, URZ ;  /* 0x000000583d097890 */ /* 0x000fe2000fffe03f */
[----:B------:R-:W-:Y:S01]  /*1250*/  LEA.HI.X.SX32 R11, R18, R29, 0x1, P4 ;  /* 0x0000001d120b7211 */ /* 0x000fe200020f0eff */
[C---:B------:R-:W-:Y:S01]  /*1260*/  IMAD R8, R7.reuse, 0x2, R6 ;  /* 0x0000000207087824 */ /* 0x040fe200078e0206 */
[-C--:B------:R-:W-:Y:S01]  /*1270*/  LEA R16, P4, R24, R87.reuse, 0x1 ;  /* 0x0000005718107211 */ /* 0x080fe200078808ff */
[----:B------:R-:W-:Y:S01]  /*1280*/  IMAD.HI R34, R14, 0x2, RZ ;  /* 0x000000020e227827 */ /* 0x000fe200078e02ff */
[-C--:B------:R-:W-:Y:S01]  /*1290*/  LEA R14, P5, R20, R87.reuse, 0x1 ;  /* 0x00000057140e7211 */ /* 0x080fe200078a08ff */
[----:B------:R-:W-:Y:S01]  /*12a0*/  UIADD3 UR10, UR61, 0x78, URZ ;  /* 0x000000783d0a7890 */ /* 0x000fe2000fffe03f */
[----:B------:R-:W-:Y:S01]  /*12b0*/  LEA R18, P3, R22, R87, 0x1 ;  /* 0x0000005716127211 */ /* 0x000fe200078608ff */
[C---:B------:R-:W-:Y:S01]  /*12c0*/  IMAD R30, R7.reuse, 0x2, R8 ;  /* 0x00000002071e7824 */ /* 0x040fe200078e0208 */
[----:B------:R-:W-:Y:S01]  /*12d0*/  LEA.HI.X.SX32 R15, R20, R29, 0x1, P5 ;  /* 0x0000001d140f7211 */ /* 0x000fe200028f0eff */
[----:B------:R-:W-:Y:S01]  /*12e0*/  IMAD.MOV.U32 R131, RZ, RZ, RZ ;  /* 0x000000ffff837224 */ /* 0x000fe200078e00ff */
[----:B------:R-:W-:Y:S01]  /*12f0*/  LEA R20, P5, R26, R87, 0x1 ;  /* 0x000000571a147211 */ /* 0x000fe200078a08ff */
[----:B------:R-:W-:Y:S01]  /*1300*/  IMAD R32, R7, 0x2, R30 ;  /* 0x0000000207207824 */ /* 0x000fe200078e021e */
[-C--:B------:R-:W-:Y:S01]  /*1310*/  LEA.HI.X.SX32 R17, R24, R29.reuse, 0x1, P4 ;  /* 0x0000001d18117211 */ /* 0x080fe200020f0eff */
[----:B------:R-:W-:Y:S01]  /*1320*/  IMAD R31, R35, UR10, RZ ;  /* 0x0000000a231f7c24 */ /* 0x000fe2000f8e02ff */
[-C--:B------:R-:W-:Y:S01]  /*1330*/  LEA.HI.X.SX32 R19, R22, R29.reuse, 0x1, P3 ;  /* 0x0000001d16137211 */ /* 0x080fe200018f0eff */
[C---:B------:R-:W-:Y:S01]  /*1340*/  IMAD R24, R7.reuse, 0x2, R32 ;  /* 0x0000000207187824 */ /* 0x040fe200078e0220 */
[----:B------:R-:W-:Y:S01]  /*1350*/  LEA.HI.X.SX32 R21, R26, R29, 0x1, P5 ;  /* 0x0000001d1a157211 */ /* 0x000fe200028f0eff */
[----:B------:R-:W-:Y:S01]  /*1360*/  UIADD3 UR10, UP0, UR36, 0x80, URZ ;  /* 0x00000080240a7890 */ /* 0x000fe2000ff1e03f */
[-C--:B------:R-:W-:Y:S01]  /*1370*/  LEA R22, P4, R6, R87.reuse, 0x1 ;  /* 0x0000005706167211 */ /* 0x080fe200078808ff */
[C---:B------:R-:W-:Y:S01]  /*1380*/  IMAD R26, R7.reuse, 0x2, R24 ;  /* 0x00000002071a7824 */ /* 0x040fe200078e0218 */
[----:B------:R-:W-:Y:S01]  /*1390*/  LEA R74, P5, R8, R87, 0x1 ;  /* 0x00000057084a7211 */ /* 0x000fe200078a08ff */
[----:B------:R-:W-:Y:S01]  /*13a0*/  IMAD.MOV.U32 R127, RZ, RZ, RZ ;  /* 0x000000ffff7f7224 */ /* 0x000fe200078e00ff */
[----:B------:R-:W-:Y:S01]  /*13b0*/  LEA.HI.X.SX32 R23, R6, R29, 0x1, P4 ;  /* 0x0000001d06177211 */ /* 0x000fe200020f0eff */
[----:B------:R-:W-:Y:S01]  /*13c0*/  IMAD R6, R7, 0x2, R26 ;  /* 0x0000000207067824 */ /* 0x000fe200078e021a */
[----:B------:R-:W-:Y:S01]  /*13d0*/  LEA R76, P4, R32, R87, 0x1 ;  /* 0x00000057204c7211 */ /* 0x000fe200078808ff */
[----:B------:R-:W-:Y:S01]  /*13e0*/  UMOV UR60, URZ ;  /* 0x0000003f003c7c82 */ /* 0x000fe20008000000 */
[----:B------:R-:W-:Y:S01]  /*13f0*/  LEA.HI.X.SX32 R75, R8, R29, 0x1, P5 ;  /* 0x0000001d084b7211 */ /* 0x000fe200028f0eff */
[----:B------:R-:W-:Y:S01]  /*1400*/  UMOV UR37, 0x40000040 ;  /* 0x4000004000257882 */ /* 0x000fe20000000000 */
[----:B------:R-:W-:-:S02]  /*1410*/  LEA R80, P5, R24, R87, 0x1 ;  /* 0x0000005718507211 */ /* 0x000fc400078a08ff */
[----:B------:R-:W-:Y:S02]  /*1420*/  LEA.HI.X.SX32 R77, R32, R29, 0x1, P4 ;  /* 0x0000001d204d7211 */ /* 0x000fe400020f0eff */
[C---:B------:R-:W-:Y:S02]  /*1430*/  LEA R8, R7.reuse, R6, 0x1 ;  /* 0x0000000607087211 */ /* 0x040fe400078e08ff */
[-C--:B------:R-:W-:Y:S02]  /*1440*/  LEA R82, P4, R6, R87.reuse, 0x1 ;  /* 0x0000005706527211 */ /* 0x080fe400078808ff */
[----:B------:R-:W-:Y:S02]  /*1450*/  LEA R72, P3, R28, R87, 0x1 ;  /* 0x000000571c487211 */ /* 0x000fe400078608ff */
[----:B------:R-:W-:Y:S01]  /*1460*/  LEA.HI.X.SX32 R81, R24, R29, 0x1, P5 ;  /* 0x0000001d18517211 */ /* 0x000fe200028f0eff */
[----:B------:R-:W-:Y:S01]  /*1470*/  IMAD R24, R7, 0x2, R8 ;  /* 0x0000000207187824 */ /* 0x000fe200078e0208 */
[----:B------:R-:W-:-:S02]  /*1480*/  LEA R88, P5, R8, R87, 0x1 ;  /* 0x0000005708587211 */ /* 0x000fc400078a08ff */
[-C--:B------:R-:W-:Y:S01]  /*1490*/  LEA.HI.X.SX32 R83, R6, R29.reuse, 0x1, P4 ;  /* 0x0000001d06537211 */ /* 0x080fe200020f0eff */
[C---:B------:R-:W-:Y:S01]  /*14a0*/  IMAD R6, R35.reuse, 0x8, R27 ;  /* 0x0000000823067824 */ /* 0x040fe200078e021b */
[----:B------:R-:W-:Y:S02]  /*14b0*/  LEA.HI.X.SX32 R73, R28, R29, 0x1, P3 ;  /* 0x0000001d1c497211 */ /* 0x000fe400018f0eff */
[----:B------:R-:W-:Y:S02]  /*14c0*/  LEA R78, P3, R30, R87, 0x1 ;  /* 0x000000571e4e7211 */ /* 0x000fe400078608ff */
[-C--:B------:R-:W-:Y:S01]  /*14d0*/  LEA.HI.X.SX32 R89, R8, R29.reuse, 0x1, P5 ;  /* 0x0000001d08597211 */ /* 0x080fe200028f0eff */
[C---:B------:R-:W-:Y:S01]  /*14e0*/  IMAD R8, R35.reuse, 0x8, R6 ;  /* 0x0000000823087824 */ /* 0x040fe200078e0206 */
[----:B------:R-:W-:Y:S01]  /*14f0*/  LEA.HI.X.SX32 R79, R30, R29, 0x1, P3 ;  /* 0x0000001d1e4f7211 */ /* 0x000fe200018f0eff */
[C---:B------:R-:W-:Y:S01]  /*1500*/  IMAD R30, R35.reuse, UR9, RZ ;  /* 0x00000009231e7c24 */ /* 0x040fe2000f8e02ff */
[-C--:B------:R-:W-:Y:S01]  /*1510*/  LEA R84, P3, R26, R87.reuse, 0x1 ;  /* 0x000000571a547211 */ /* 0x080fe200078608ff */
[----:B------:R-:W-:Y:S01]  /*1520*/  USHF.R.U32.HI UR9, URZ, 0x4, UR12 ;  /* 0x000000043f097899 */ /* 0x000fe2000801160c */
[----:B------:R-:W-:Y:S01]  /*1530*/  IADD3.X R33, R34, UR11, R25, P1, P2 ;  /* 0x0000000b22217c10 */ /* 0x000fe20008fe4419 */
[C---:B------:R-:W-:Y:S01]  /*1540*/  IMAD R25, R35.reuse, 0x10, R8 ;  /* 0x0000001023197824 */ /* 0x040fe200078e0208 */
[----:B------:R-:W-:Y:S01]  /*1550*/  LEA R86, P6, R24, R87, 0x1 ;  /* 0x0000005718567211 */ /* 0x000fe200078c08ff */
[----:B------:R-:W-:Y:S01]  /*1560*/  USGXT.U32 UR11, UR9, 0xe ;  /* 0x0000000e090b789a */ /* 0x000fe20008000000 */
[-C--:B------:R-:W-:Y:S01]  /*1570*/  LEA.HI.X.SX32 R85, R26, R29.reuse, 0x1, P3 ;  /* 0x0000001d1a557211 */ /* 0x080fe200018f0eff */
[C---:B------:R-:W-:Y:S01]  /*1580*/  IMAD R26, R35.reuse, 0x8, R25 ;  /* 0x00000008231a7824 */ /* 0x040fe200078e0219 */
[----:B------:R-:W-:Y:S01]  /*1590*/  LEA.HI.X.SX32 R87, R24, R29, 0x1, P6 ;  /* 0x0000001d18577211 */ /* 0x000fe200030f0eff */
[C---:B------:R-:W-:Y:S01]  /*15a0*/  IMAD R24, R35.reuse, UR5, RZ ;  /* 0x0000000523187c24 */ /* 0x040fe2000f8e02ff */
[-C--:B------:R-:W-:Y:S01]  /*15b0*/  LEA R98, P2, R6, R123.reuse, 0x1 ;  /* 0x0000007b06627211 */ /* 0x080fe200078408ff */
[----:B------:R-:W-:Y:S01]  /*15c0*/  IMAD R28, R35, 0x8, R26 ;  /* 0x00000008231c7824 */ /* 0x000fe200078e021a */
[-C--:B------:R-:W-:Y:S01]  /*15d0*/  LEA R100, P1, R27, R123.reuse, 0x1 ;  /* 0x0000007b1b647211 */ /* 0x080fe200078208ff */
[----:B------:R-:W-:Y:S01]  /*15e0*/  UMOV UR5, URZ ;  /* 0x0000003f00057c82 */ /* 0x000fe20008000000 */
[----:B------:R-:W-:Y:S01]  /*15f0*/  LEA R96, P3, R24, R123, 0x1 ;  /* 0x0000007b18607211 */ /* 0x000fe200078608ff */
[----:B------:R-:W-:Y:S01]  /*1600*/  UIADD3.X UR9, UR5, 0x40000040, URZ, UP0, !UPT ;  /* 0x4000004005097890 */ /* 0x000fe200087fe43f */
[-C--:B------:R-:W-:Y:S01]  /*1610*/  LEA.HI.X.SX32 R99, R6, R33.reuse, 0x1, P2 ;  /* 0x0000002106637211 */ /* 0x080fe200010f0eff */
[----:B------:R-:W-:Y:S01]  /*1620*/  IMAD R6, R35, 0x10, R28 ;  /* 0x0000001023067824 */ /* 0x000fe200078e021c */
[-C--:B------:R-:W-:Y:S01]  /*1630*/  LEA.HI.X.SX32 R97, R24, R33.reuse, 0x1, P3 ;  /* 0x0000002118617211 */ /* 0x080fe200018f0eff */
[----:B------:R-:W-:Y:S01]  /*1640*/  UIADD3 UR5, UP0, UR11, 0x2, URZ ;  /* 0x000000020b057890 */ /* 0x000fe2000ff1e03f */
[----:B------:R-:W-:Y:S01]  /*1650*/  LEA.HI.X.SX32 R101, R27, R33, 0x1, P1 ;  /* 0x000000211b657211 */ /* 0x000fe200008f0eff */
[C---:B------:R-:W-:Y:S01]  /*1660*/  IMAD R24, R35.reuse, 0x8, R6 ;  /* 0x0000000823187824 */ /* 0x040fe200078e0206 */
[CC--:B------:R-:W-:Y:S01]  /*1670*/  LEA R108, P1, R8.reuse, R123.reuse, 0x1 ;  /* 0x0000007b086c7211 */ /* 0x0c0fe200078208ff */
[----:B------:R-:W-:Y:S01]  /*1680*/  IMAD R29, R35, UR8, RZ ;  /* 0x00000008231d7c24 */ /* 0x000fe2000f8e02ff */
[----:B------:R-:W-:Y:S01]  /*1690*/  LEA R106, P2, R25, R123, 0x1 ;  /* 0x0000007b196a7211 */ /* 0x000fe200078408ff */
[----:B------:R-:W-:Y:S01]  /*16a0*/  UMOV UR8, URZ ;  /* 0x0000003f00087c82 */ /* 0x000fe20008000000 */
[----:B------:R-:W-:Y:S01]  /*16b0*/  LEA R27, R35, R24, 0x3 ;  /* 0x00000018231b7211 */ /* 0x000fe200078e18ff */
[----:B------:R-:W-:Y:S01]  /*16c0*/  IMAD.U32 R166, RZ, RZ, UR11 ;  /* 0x0000000bffa67e24 */ /* 0x000fe2000f8e00ff */
[-C--:B------:R-:W-:Y:S01]  /*16d0*/  LEA.HI.X.SX32 R109, R8, R33.reuse, 0x1, P1 ;  /* 0x00000021086d7211 */ /* 0x080fe200008f0eff */
[----:B------:R-:W-:Y:S01]  /*16e0*/  UIADD3.X UR11, UR8, 0x40000040, URZ, UP0, !UPT ;  /* 0x40000040080b7890 */ /* 0x000fe200087fe43f */
[----:B------:R-:W-:Y:S01]  /*16f0*/  LEA.HI.X.SX32 R107, R25, R33, 0x1, P2 ;  /* 0x00000021196b7211 */ /* 0x000fe200010f0eff */
[C---:B------:R-:W-:Y:S01]  /*1700*/  IMAD R8, R35.reuse, 0x10, R27 ;  /* 0x0000001023087824 */ /* 0x040fe200078e021b */
[----:B------:R-:W-:Y:S01]  /*1710*/  UMOV UR8, UR10 ;  /* 0x0000000a00087c82 */ /* 0x000fe20008000000 */
[----:B------:R-:W-:Y:S01]  /*1720*/  UMOV UR10, UR5 ;  /* 0x00000005000a7c82 */ /* 0x000fe20008000000 */
[-C--:B------:R-:W-:Y:S01]  /*1730*/  LEA R110, P3, R26, R123.reuse, 0x1 ;  /* 0x0000007b1a6e7211 */ /* 0x080fe200078608ff */
[C---:B------:R-:W-:Y:S01]  /*1740*/  IMAD R25, R35.reuse, 0x8, R8 ;  /* 0x0000000823197824 */ /* 0x040fe200078e0208 */
[----:B------:R-:W-:Y:S01]  /*1750*/  LEA R112, P2, R6, R123, 0x1 ;  /* 0x0000007b06707211 */ /* 0x000fe200078408ff */
[----:B------:R-:W-:Y:S01]  /*1760*/  UIADD3.64 UR38, UR10, 0x7e, URZ ;  /* 0x0000007e0a267897 */ /* 0x000fe2000fffe03f */
[-C--:B------:R-:W-:Y:S01]  /*1770*/  LEA.HI.X.SX32 R111, R26, R33.reuse, 0x1, P3 ;  /* 0x000000211a6f7211 */ /* 0x080fe200018f0eff */
[----:B------:R-:W-:Y:S01]  /*1780*/  UIADD3.64 UR40, UR10, 0x80, URZ ;  /* 0x000000800a287897 */ /* 0x000fe2000fffe03f */
[----:B------:R-:W-:Y:S01]  /*1790*/  LEA.HI.X.SX32 R113, R6, R33, 0x1, P2 ;  /* 0x0000002106717211 */ /* 0x000fe200010f0eff */
[----:B------:R-:W-:Y:S01]  /*17a0*/  IMAD R6, R35, 0x8, R25 ;  /* 0x0000000823067824 */ /* 0x000fe200078e0219 */
[CC--:B------:R-:W-:Y:S01]  /*17b0*/  LEA R94, P4, R29.reuse, R123.reuse, 0x1 ;  /* 0x0000007b1d5e7211 */ /* 0x0c0fe200078808ff */
[----:B------:R-:W-:Y:S01]  /*17c0*/  IMAD.U32 R48, RZ, RZ, UR38 ;  /* 0x00000026ff307e24 */ /* 0x000fe2000f8e00ff */
[-C--:B------:R-:W-:Y:S01]  /*17d0*/  LEA R114, P1, R28, R123.reuse, 0x1 ;  /* 0x0000007b1c727211 */ /* 0x080fe200078208ff */
[----:B------:R-:W-:Y:S01]  /*17e0*/  IMAD.U32 R49, RZ, RZ, UR39 ;  /* 0x00000027ff317e24 */ /* 0x000fe2000f8e00ff */
[----:B------:R-:W-:Y:S01]  /*17f0*/  LEA R116, P3, R24, R123, 0x1 ;  /* 0x0000007b18747211 */ /* 0x000fe200078608ff */
[----:B------:R-:W-:Y:S01]  /*1800*/  UIADD3.64 UR38, UR10, 0x82, URZ ;  /* 0x000000820a267897 */ /* 0x000fe2000fffe03f */
[-C--:B------:R-:W-:Y:S01]  /*1810*/  LEA.HI.X.SX32 R95, R29, R33.reuse, 0x1, P4 ;  /* 0x000000211d5f7211 */ /* 0x080fe200020f0eff */
[----:B------:R-:W-:Y:S01]  /*1820*/  IMAD.U32 R50, RZ, RZ, UR40 ;  /* 0x00000028ff327e24 */ /* 0x000fe2000f8e00ff */
[-C--:B------:R-:W-:Y:S01]  /*1830*/  LEA.HI.X.SX32 R115, R28, R33.reuse, 0x1, P1 ;  /* 0x000000211c737211 */ /* 0x080fe200008f0eff */
[----:B------:R-:W-:Y:S01]  /*1840*/  IMAD.U32 R51, RZ, RZ, UR41 ;  /* 0x00000029ff337e24 */ /* 0x000fe2000f8e00ff */
[----:B------:R-:W-:Y:S01]  /*1850*/  LEA.HI.X.SX32 R117, R24, R33, 0x1, P3 ;  /* 0x0000002118757211 */ /* 0x000fe200018f0eff */
[----:B------:R-:W-:Y:S01]  /*1860*/  IMAD.U32 R50, RZ, RZ, UR38 ;  /* 0x00000026ff327e24 */ /* 0x000fe2000f8e00ff */
[-C--:B------:R-:W-:Y:S01]  /*1870*/  LEA R118, P2, R8, R123.reuse, 0x1 ;  /* 0x0000007b08767211 */ /* 0x080fe200078408ff */
[----:B------:R-:W-:Y:S01]  /*1880*/  IMAD.U32 R51, RZ, RZ, UR39 ;  /* 0x00000027ff337e24 */ /* 0x000fe2000f8e00ff */
[----:B------:R-:W-:-:S02]  /*1890*/  LEA R92, P5, R30, R123, 0x1 ;  /* 0x0000007b1e5c7211 */ /* 0x000fc400078a08ff */
[----:B------:R-:W-:Y:S02]  /*18a0*/  CS2R R28, SRZ ;  /* 0x00000000001c7805 */ /* 0x000fe4000001ff00 */
[-C--:B------:R-:W-:Y:S02]  /*18b0*/  LEA R90, P6, R31, R123.reuse, 0x1 ;  /* 0x0000007b1f5a7211 */ /* 0x080fe400078c08ff */
[----:B------:R-:W-:Y:S02]  /*18c0*/  CS2R R34, SRZ ;  /* 0x0000000000227805 */ /* 0x000fe4000001ff00 */
[-C--:B------:R-:W-:Y:S02]  /*18d0*/  LEA R120, P1, R27, R123.reuse, 0x1 ;  /* 0x0000007b1b787211 */ /* 0x080fe400078208ff */
[----:B------:R-:W-:Y:S02]  /*18e0*/  CS2R R48, SRZ ;  /* 0x0000000000307805 */ /* 0x000fe4000001ff00 */
[----:B------:R-:W-:-:S02]  /*18f0*/  LEA R124, P3, R25, R123, 0x1 ;  /* 0x0000007b197c7211 */ /* 0x000fc400078608ff */
[----:B------:R-:W-:Y:S02]  /*1900*/  CS2R R50, SRZ ;  /* 0x0000000000327805 */ /* 0x000fe4000001ff00 */
[----:B------:R-:W-:Y:S01]  /*1910*/  LEA R122, P4, R6, R123, 0x1 ;  /* 0x0000007b067a7211 */ /* 0x000fe200078808ff */
[----:B------:R-:W-:Y:S01]  /*1920*/  UIADD3.64 UR16, UR8, 0x100, URZ ;  /* 0x0000010008107897 */ /* 0x000fe2000fffe03f */
[-C--:B------:R-:W-:Y:S01]  /*1930*/  LEA.HI.X.SX32 R119, R8, R33.reuse, 0x1, P2 ;  /* 0x0000002108777211 */ /* 0x080fe200010f0eff */
[----:B------:R-:W-:Y:S01]  /*1940*/  IMAD.U32 R8, RZ, RZ, UR12 ;  /* 0x0000000cff087e24 */ /* 0x000fe2000f8e00ff */
[-C--:B------:R-:W-:Y:S01]  /*1950*/  LEA.HI.X.SX32 R93, R30, R33.reuse, 0x1, P5 ;  /* 0x000000211e5d7211 */ /* 0x080fe200028f0eff */
[----:B------:R-:W-:Y:S01]  /*1960*/  IMAD.MOV.U32 R8, RZ, RZ, 0x3f800000 ;  /* 0x3f800000ff087424 */ /* 0x000fe200078e00ff */
[----:B------:R-:W-:Y:S02]  /*1970*/  LEA.HI.X.SX32 R91, R31, R33, 0x1, P6 ;  /* 0x000000211f5b7211 */ /* 0x000fe400030f0eff */
[----:B------:R-:W-:-:S02]  /*1980*/  CS2R R30, SRZ ;  /* 0x00000000001e7805 */ /* 0x000fc4000001ff00 */
[-C--:B------:R-:W-:Y:S02]  /*1990*/  LEA.HI.X.SX32 R121, R27, R33.reuse, 0x1, P1 ;  /* 0x000000211b797211 */ /* 0x080fe400008f0eff */
[----:B------:R-:W-:Y:S02]  /*19a0*/  CS2R R26, SRZ ;  /* 0x00000000001a7805 */ /* 0x000fe4000001ff00 */
[-C--:B------:R-:W-:Y:S02]  /*19b0*/  LEA.HI.X.SX32 R125, R25, R33.reuse, 0x1, P3 ;  /* 0x00000021197d7211 */ /* 0x080fe400018f0eff */
[----:B------:R-:W-:Y:S02]  /*19c0*/  CS2R R24, SRZ ;  /* 0x0000000000187805 */ /* 0x000fe4000001ff00 */
[----:B------:R-:W-:Y:S01]  /*19d0*/  LEA.HI.X.SX32 R123, R6, R33, 0x1, P4 ;  /* 0x00000021067b7211 */ /* 0x000fe200020f0eff */
[----:B------:R-:W-:Y:S01]  /*19e0*/  IMAD.MOV.U32 R6, RZ, RZ, 0x3f800000 ;  /* 0x3f800000ff067424 */ /* 0x000fe200078e00ff */
[----:B------:R-:W-:-:S02]  /*19f0*/  CS2R R32, SRZ ;  /* 0x0000000000207805 */ /* 0x000fc4000001ff00 */
[C---:B------:R-:W-:Y:S01]  /*1a00*/  LOP3.LUT R129, R105.reuse, 0x40, RZ, 0x3c, !PT ;  /* 0x0000004069817812 */ /* 0x040fe200078e3cff */
[----:B------:R-:W-:Y:S01]  /*1a10*/  UIADD3.64 UR12, UR8, 0x80, URZ ;  /* 0x00000080080c7897 */ /* 0x000fe2000fffe03f */
[----:B------:R-:W-:Y:S01]  /*1a20*/  LOP3.LUT R128, R105, 0x60, RZ, 0x3c, !PT ;  /* 0x0000006069807812 */ /* 0x000fe200078e3cff */
[----:B------:R-:W-:Y:S02]  /*1a30*/  UIADD3.64 UR20, UR8, 0x180, URZ ;  /* 0x0000018008147897 */ /* 0x000fe4000fffe03f */
[----:B------:R-:W-:Y:S02]  /*1a40*/  UIADD3.64 UR24, UR8, 0x200, URZ ;  /* 0x0000020008187897 */ /* 0x000fe4000fffe03f */
[----:B------:R-:W-:Y:S02]  /*1a50*/  UIADD3.64 UR28, UR8, 0x280, URZ ;  /* 0x00000280081c7897 */ /* 0x000fe4000fffe03f */
[----:B------:R-:W-:Y:S02]  /*1a60*/  UIADD3.64 UR32, UR8, 0x300, URZ ;  /* 0x0000030008207897 */ /* 0x000fe4000fffe03f */
[----:B------:R-:W-:-:S02]  /*1a70*/  UIADD3.64 UR14, UR10, 0x2, URZ ;  /* 0x000000020a0e7897 */ /* 0x000fc4000fffe03f */
[----:B------:R-:W-:Y:S02]  /*1a80*/  UIADD3.64 UR18, UR10, 0x4, URZ ;  /* 0x000000040a127897 */ /* 0x000fe4000fffe03f */
        /* <DEDUP_REMOVED lines=8> */
[----:B------:R-:W-:Y:S01]  /*1b10*/  UIADD3.64 UR58, UR10, 0x184, URZ ;  /* 0x000001840a3a7897 */ /* 0x000fe2000fffe03f */
[----:B------:R-:W-:-:S11]  /*1b20*/  ULDC UR5, c[0x0][0x238] ;  /* 0x00008e0000057ab9 */ /* 0x000fd60000000800 */
.L_x_1:
[C---:B------:R-:W-:Y:S01]  /*1b30*/  IMAD.WIDE R62, R131.reuse, 0x2, R16 ;  /* 0x00000002833e7825 */ /* 0x040fe200078e0210 */
[----:B------:R-:W-:Y:S02]  /*1b40*/  R2UR UR38, R166 ;  /* 0x00000000a62672ca */ /* 0x000fe400000e0000 */
[----:B------:R-:W-:Y:S01]  /*1b50*/  MOV R147, UR51 ;  /* 0x0000003300937c02 */ /* 0x000fe20008000f00 */
[C---:B------:R-:W-:Y:S01]  /*1b60*/  IMAD.WIDE R56, R131.reuse, 0x2, R12 ;  /* 0x0000000283387825 */ /* 0x040fe200078e020c */
[----:B------:R0:W2:Y:S01]  /*1b70*/  LDG.E.U16 R144, desc[UR6][R62.64] ;  /* 0x000000063e907981 */ /* 0x0000a2000c1e1500 */
[----:B------:R-:W-:Y:S02]  /*1b80*/  MOV R149, UR50 ;  /* 0x0000003200957c02 */ /* 0x000fe40008000f00 */
[----:B------:R-:W-:Y:S01]  /*1b90*/  IMAD.WIDE R58, R131, 0x2, R10 ;  /* 0x00000002833a7825 */ /* 0x000fe200078e020a */
[----:B------:R1:W3:Y:S01]  /*1ba0*/  LDG.E.U16 R140, desc[UR6][R56.64] ;  /* 0x00000006388c7981 */ /* 0x0002e2000c1e1500 */
[----:B------:R-:W-:-:S02]  /*1bb0*/  MOV R150, UR55 ;  /* 0x0000003700967c02 */ /* 0x000fc40008000f00 */
[C---:B------:R-:W-:Y:S01]  /*1bc0*/  IMAD.WIDE R60, R131.reuse, 0x2, R14 ;  /* 0x00000002833c7825 */ /* 0x040fe200078e020e */
[----:B------:R4:W5:Y:S01]  /*1bd0*/  LDG.E.U16 R133, desc[UR6][R58.64] ;  /* 0x000000063a857981 */ /* 0x000962000c1e1500 */
[----:B------:R-:W-:Y:S02]  /*1be0*/  MOV R151, UR54 ;  /* 0x0000003600977c02 */ /* 0x000fe40008000f00 */
[C---:B------:R-:W-:Y:S01]  /*1bf0*/  IMAD.WIDE R64, R131.reuse, 0x2, R20 ;  /* 0x0000000283407825 */ /* 0x040fe200078e0214 */
[----:B------:R4:W5:Y:S01]  /*1c00*/  LDG.E.U16 R142, desc[UR6][R60.64] ;  /* 0x000000063c8e7981 */ /* 0x000962000c1e1500 */
[----:B------:R-:W-:Y:S02]  /*1c10*/  MOV R152, UR59 ;  /* 0x0000003b00987c02 */ /* 0x000fe40008000f00 */
[----:B------:R-:W-:Y:S01]  /*1c20*/  IMAD.WIDE R68, R131, 0x2, R74 ;  /* 0x0000000283447825 */ /* 0x000fe200078e024a */
[----:B------:R4:W5:Y:S01]  /*1c30*/  LDG.E.U16 R143, desc[UR6][R64.64] ;  /* 0x00000006408f7981 */ /* 0x000962000c1e1500 */
[----:B------:R-:W-:-:S02]  /*1c40*/  MOV R153, UR58 ;  /* 0x0000003a00997c02 */ /* 0x000fc40008000f00 */
[C---:B------:R-:W-:Y:S02]  /*1c50*/  IMAD.WIDE R136, R131.reuse, 0x2, R84 ;  /* 0x0000000283887825 */ /* 0x040fe400078e0254 */
[----:B------:R-:W5:Y:S02]  /*1c60*/  LDG.E.U16 R68, desc[UR6][R68.64] ;  /* 0x0000000644447981 */ /* 0x000f64000c1e1500 */
[C---:B------:R-:W-:Y:S02]  /*1c70*/  IMAD.WIDE R70, R131.reuse, 0x2, R78 ;  /* 0x0000000283467825 */ /* 0x040fe400078e024e */
[----:B------:R-:W5:Y:S02]  /*1c80*/  LDG.E.U16 R136, desc[UR6][R136.64] ;  /* 0x0000000688887981 */ /* 0x000f64000c1e1500 */
[C---:B------:R-:W-:Y:S02]  /*1c90*/  IMAD.WIDE R138, R131.reuse, 0x2, R82 ;  /* 0x00000002838a7825 */ /* 0x040fe400078e0252 */
[----:B------:R-:W5:Y:S02]  /*1ca0*/  LDG.E.U16 R71, desc[UR6][R70.64] ;  /* 0x0000000646477981 */ /* 0x000f64000c1e1500 */
[----:B------:R-:W-:-:S02]  /*1cb0*/  IMAD.WIDE R134, R131, 0x2, R76 ;  /* 0x0000000283867825 */ /* 0x000fc400078e024c */
[----:B------:R-:W5:Y:S02]  /*1cc0*/  LDG.E.U16 R139, desc[UR6][R138.64] ;  /* 0x000000068a8b7981 */ /* 0x000f64000c1e1500 */
[C---:B------:R-:W-:Y:S02]  /*1cd0*/  IMAD.WIDE R66, R131.reuse, 0x2, R72 ;  /* 0x0000000283427825 */ /* 0x040fe400078e0248 */
[----:B------:R-:W5:Y:S02]  /*1ce0*/  LDG.E.U16 R134, desc[UR6][R134.64] ;  /* 0x0000000686867981 */ /* 0x000f64000c1e1500 */
[C---:B0-----:R-:W-:Y:S02]  /*1cf0*/  IMAD.WIDE R62, R131.reuse, 0x2, R88 ;  /* 0x00000002833e7825 */ /* 0x041fe400078e0258 */
[----:B------:R-:W5:Y:S02]  /*1d00*/  LDG.E.U16 R146, desc[UR6][R66.64] ;  /* 0x0000000642927981 */ /* 0x000f64000c1e1500 */
[----:B-1----:R-:W-:-:S02]  /*1d10*/  IMAD.WIDE R56, R131, 0x2, R18 ;  /* 0x0000000283387825 */ /* 0x002fc400078e0212 */
[----:B------:R-:W5:Y:S02]  /*1d20*/  LDG.E.U16 R148, desc[UR6][R62.64] ;  /* 0x000000063e947981 */ /* 0x000f64000c1e1500 */
[C---:B----4-:R-:W-:Y:S02]  /*1d30*/  IMAD.WIDE R58, R131.reuse, 0x2, R22 ;  /* 0x00000002833a7825 */ /* 0x050fe400078e0216 */
[----:B------:R-:W4:Y:S02]  /*1d40*/  LDG.E.U16 R141, desc[UR6][R56.64] ;  /* 0x00000006388d7981 */ /* 0x000f24000c1e1500 */
[C---:B------:R-:W-:Y:S02]  /*1d50*/  IMAD.WIDE R60, R131.reuse, 0x2, R80 ;  /* 0x00000002833c7825 */ /* 0x040fe400078e0250 */
[----:B------:R-:W4:Y:S02]  /*1d60*/  LDG.E.U16 R145, desc[UR6][R58.64] ;  /* 0x000000063a917981 */ /* 0x000f24000c1e1500 */
[----:B------:R-:W-:-:S02]  /*1d70*/  IMAD.WIDE R64, R131, 0x2, R86 ;  /* 0x0000000283407825 */ /* 0x000fc400078e0256 */
[----:B------:R-:W4:Y:S04]  /*1d80*/  LDG.E.U16 R135, desc[UR6][R60.64] ;  /* 0x000000063c877981 */ /* 0x000f28000c1e1500 */
[----:B------:R-:W4:Y:S01]  /*1d90*/  LDG.E.U16 R137, desc[UR6][R64.64] ;  /* 0x0000000640897981 */ /* 0x000f22000c1e1500 */
[----:B------:R-:W-:Y:S06]  /*1da0*/  BAR.SYNC.DEFER_BLOCKING 0x0 ;  /* 0x0000000000007b1d */ /* 0x000fec0000010000 */
[----:B------:R-:W-:Y:S01]  /*1db0*/  UMOV UR39, 0x40000040 ;  /* 0x4000004000277882 */ /* 0x000fe20000000000 */
[----:B--2---:R-:W-:Y:S04]  /*1dc0*/  STS.U16 [R105+UR4+0x4400], R144 ;  /* 0x0044009069007988 */ /* 0x004fe80008000404 */
[----:B---3--:R-:W-:Y:S04]  /*1dd0*/  STS.U16 [R105+UR4+0x4000], R140 ;  /* 0x0040008c69007988 */ /* 0x008fe80008000404 */
[----:B-----5:R-:W-:Y:S04]  /*1de0*/  STS.U16 [R105+UR4+0x4800], R68 ;  /* 0x0048004469007988 */ /* 0x020fe80008000404 */
[----:B------:R-:W-:Y:S04]  /*1df0*/  STS.U16 [R105+UR4+0x4c00], R136 ;  /* 0x004c008869007988 */ /* 0x000fe80008000404 */
[----:B------:R-:W-:Y:S04]  /*1e00*/  STS.U16 [R130+UR4+0x4100], R133 ;  /* 0x0041008582007988 */ /* 0x000fe80008000404 */
[----:B------:R-:W-:Y:S04]  /*1e10*/  STS.U16 [R130+UR4+0x4500], R143 ;  /* 0x0045008f82007988 */ /* 0x000fe80008000404 */
[----:B------:R0:W-:Y:S04]  /*1e20*/  STS.U16 [R130+UR4+0x4900], R71 ;  /* 0x0049004782007988 */ /* 0x0001e80008000404 */
[----:B------:R-:W-:Y:S04]  /*1e30*/  STS.U16 [R130+UR4+0x4d00], R139 ;  /* 0x004d008b82007988 */ /* 0x000fe80008000404 */
[----:B------:R-:W-:Y:S04]  /*1e40*/  STS.U16 [R129+UR4+0x4200], R142 ;  /* 0x0042008e81007988 */ /* 0x000fe80008000404 */
[----:B------:R-:W-:Y:S04]  /*1e50*/  STS.U16 [R129+UR4+0x4600], R146 ;  /* 0x0046009281007988 */ /* 0x000fe80008000404 */
[----:B------:R-:W-:Y:S04]  /*1e60*/  STS.U16 [R129+UR4+0x4a00], R134 ;  /* 0x004a008681007988 */ /* 0x000fe80008000404 */
[----:B------:R-:W-:Y:S04]  /*1e70*/  STS.U16 [R129+UR4+0x4e00], R148 ;  /* 0x004e009481007988 */ /* 0x000fe80008000404 */
[----:B----4-:R-:W-:Y:S04]  /*1e80*/  STS.U16 [R128+UR4+0x4300], R141 ;  /* 0x0043008d80007988 */ /* 0x010fe80008000404 */
[----:B------:R-:W-:Y:S04]  /*1e90*/  STS.U16 [R128+UR4+0x4700], R145 ;  /* 0x0047009180007988 */ /* 0x000fe80008000404 */
[----:B------:R-:W-:Y:S04]  /*1ea0*/  STS.U16 [R128+UR4+0x4b00], R135 ;  /* 0x004b008780007988 */ /* 0x000fe80008000404 */
[----:B------:R1:W-:Y:S01]  /*1eb0*/  STS.U16 [R128+UR4+0x4f00], R137 ;  /* 0x004f008980007988 */ /* 0x0003e20008000404 */
[----:B------:R2:W-:Y:S06]  /*1ec0*/  MEMBAR.ALL.CTA ;  /* 0x0000000000007992 */ /* 0x0005ec0000008000 */
[----:B--2---:R-:W2:Y:S02]  /*1ed0*/  FENCE.VIEW.ASYNC.S ;  /* 0x00000000000073c6 */ /* 0x004ea40000000000 */
[----:B--2---:R-:W-:Y:S06]  /*1ee0*/  BAR.SYNC.DEFER_BLOCKING 0x0 ;  /* 0x0000000000007b1d */ /* 0x004fec0000010000 */
[----:B0-----:R-:W-:-:S06]  /*1ef0*/  WARPGROUP.ARRIVE ;  /* 0x00000000000079c5 */ /* 0x001fcc0000000000 */
[----:B------:R-:W-:Y:S04]  /*1f00*/  HGMMA.64x16x16.F32.BF16 R64, gdesc[UR36].tnspA, RZ, !UPT ;  /* 0x20200000244079f0 */ /* 0x000fe8000c7018ff */
[----:B------:R-:W-:Y:S04]  /*1f10*/  HGMMA.64x16x16.F32.BF16 R64, gdesc[UR8].tnspA, R64 ;  /* 0x20200000084079f0 */ /* 0x000fe80008701840 */
[----:B------:R-:W-:Y:S04]  /*1f20*/  HGMMA.64x16x16.F32.BF16 R64, gdesc[UR12].tnspA, R64 ;  /* 0x202000000c4079f0 */ /* 0x000fe80008701840 */
[----:B------:R-:W-:Y:S04]  /*1f30*/  HGMMA.64x16x16.F32.BF16 R64, gdesc[UR16].tnspA, R64 ;  /* 0x20200000104079f0 */ /* 0x000fe80008701840 */
[----:B------:R-:W-:Y:S04]  /*1f40*/  HGMMA.64x16x16.F32.BF16 R64, gdesc[UR20].tnspA, R64 ;  /* 0x20200000144079f0 */ /* 0x000fe80008701840 */
[----:B------:R-:W-:Y:S01]  /*1f50*/  HGMMA.64x16x16.F32.BF16 R64, gdesc[UR24].tnspA, R64 ;  /* 0x20200000184079f0 */ /* 0x000fe20008701840 */
[----:B------:R-:W-:-:S03]  /*1f60*/  UIADD3.64 UR50, UR10, 0x7e, URZ ;  /* 0x0000007e0a327897 */ /* 0x000fc6000fffe03f */
[----:B------:R-:W-:Y:S01]  /*1f70*/  HGMMA.64x16x16.F32.BF16 R64, gdesc[UR28].tnspA, R64 ;  /* 0x202000001c4079f0 */ /* 0x000fe20008701840 */
[----:B------:R-:W-:Y:S01]  /*1f80*/  UMOV UR48, UR36 ;  /* 0x0000002400307c82 */ /* 0x000fe20008000000 */
[----:B------:R-:W-:Y:S01]  /*1f90*/  UMOV UR49, UR37 ;  /* 0x0000002500317c82 */ /* 0x000fe20008000000 */
[----:B------:R-:W-:Y:S01]  /*1fa0*/  UIADD3.64 UR54, UR10, 0x80, URZ ;  /* 0x000000800a367897 */ /* 0x000fe2000fffe03f */
[----:B------:R-:W-:Y:S04]  /*1fb0*/  HGMMA.64x16x16.F32.BF16 R64, gdesc[UR32].tnspA, R64 ;  /* 0x20200000204079f0 */ /* 0x000fe80008701840 */
[----:B------:R-:W-:Y:S01]  /*1fc0*/  HGMMA.64x16x16.F32.BF16 R56, gdesc[UR48].tnspA, RZ, !UPT ;  /* 0x20200000303879f0 */ /* 0x000fe2000c7018ff */
[----:B------:R-:W-:Y:S01]  /*1fd0*/  UMOV UR52, UR8 ;  /* 0x0000000800347c82 */ /* 0x000fe20008000000 */
[----:B------:R-:W-:Y:S01]  /*1fe0*/  UMOV UR53, UR9 ;  /* 0x0000000900357c82 */ /* 0x000fe20008000000 */
[----:B------:R-:W-:Y:S01]  /*1ff0*/  UIADD3.64 UR58, UR10, 0x82, URZ ;  /* 0x000000820a3a7897 */ /* 0x000fe2000fffe03f */
[----:B------:R-:W-:Y:S01]  /*2000*/  HGMMA.64x16x16.F32.BF16 R56, gdesc[UR52].tnspA, R56 ;  /* 0x20200000343879f0 */ /* 0x000fe20008701838 */
[----:B------:R-:W-:Y:S01]  /*2010*/  UMOV UR56, UR12 ;  /* 0x0000000c00387c82 */ /* 0x000fe20008000000 */
[----:B------:R-:W-:-:S06]  /*2020*/  UMOV UR57, UR13 ;  /* 0x0000000d00397c82 */ /* 0x000fcc0008000000 */
[----:B------:R-:W-:Y:S01]  /*2030*/  HGMMA.64x16x16.F32.BF16 R56, gdesc[UR56].tnspA, R56 ;  /* 0x20200000383879f0 */ /* 0x000fe20008701838 */
[----:B------:R-:W-:Y:S01]  /*2040*/  UMOV UR40, UR16 ;  /* 0x0000001000287c82 */ /* 0x000fe20008000000 */
[----:B------:R-:W-:Y:S02]  /*2050*/  UMOV UR41, UR17 ;  /* 0x0000001100297c82 */ /* 0x000fe40008000000 */
[----:B------:R-:W-:Y:S01]  /*2060*/  HGMMA.64x16x16.F32.BF16 R56, gdesc[UR40].tnspA, R56 ;  /* 0x20200000283879f0 */ /* 0x000fe20008701838 */
[----:B------:R-:W-:Y:S01]  /*2070*/  UMOV UR44, UR20 ;  /* 0x00000014002c7c82 */ /* 0x000fe20008000000 */
[----:B------:R-:W-:Y:S01]  /*2080*/  UMOV UR45, UR21 ;  /* 0x00000015002d7c82 */ /* 0x000fe20008000000 */
[----:B------:R-:W-:Y:S01]  /*2090*/  R2UR UR51, R147 ;  /* 0x00000000933372ca */ /* 0x000fe200000e0000 */
[----:B-1----:R-:W-:Y:S01]  /*20a0*/  IMAD.WIDE R136, R127, 0x2, R100 ;  /* 0x000000027f887825 */ /* 0x002fe200078e0264 */
[----:B------:R-:W-:Y:S02]  /*20b0*/  R2UR UR50, R149 ;  /* 0x00000000953272ca */ /* 0x000fe400000e0000 */
[----:B------:R-:W-:Y:S01]  /*20c0*/  R2UR UR55, R150 ;  /* 0x00000000963772ca */ /* 0x000fe200000e0000 */
[----:B------:R-:W-:Y:S01]  /*20d0*/  IMAD.WIDE R134, R127, 0x2, R98 ;  /* 0x000000027f867825 */ /* 0x000fe200078e0262 */
[----:B------:R-:W-:Y:S01]  /*20e0*/  R2UR UR54, R151 ;  /* 0x00000000973672ca */ /* 0x000fe200000e0000 */
[----:B------:R-:W2:Y:S01]  /*20f0*/  LDG.E.U16 R136, desc[UR6][R136.64] ;  /* 0x0000000688887981 */ /* 0x000ea2000c1e1500 */
[----:B------:R-:W-:Y:S01]  /*2100*/  R2UR UR59, R152 ;  /* 0x00000000983b72ca */ /* 0x000fe200000e0000 */
[----:B------:R-:W-:Y:S01]  /*2110*/  IMAD.WIDE R138, R127, 0x2, R108 ;  /* 0x000000027f8a7825 */ /* 0x000fe200078e026c */
[----:B------:R-:W-:Y:S01]  /*2120*/  R2UR UR58, R153 ;  /* 0x00000000993a72ca */ /* 0x000fe200000e0000 */
[----:B------:R-:W3:Y:S02]  /*2130*/  LDG.E.U16 R134, desc[UR6][R134.64] ;  /* 0x0000000686867981 */ /* 0x000ee4000c1e1500 */
[----:B------:R-:W-:-:S02]  /*2140*/  IMAD.WIDE R140, R127, 0x2, R96 ;  /* 0x000000027f8c7825 */ /* 0x000fc400078e0260 */
[----:B------:R-:W4:Y:S01]  /*2150*/  LDG.E.U16 R138, desc[UR6][R138.64] ;  /* 0x000000068a8a7981 */ /* 0x000f22000c1e1500 */
[----:B------:R-:W-:Y:S01]  /*2160*/  HGMMA.64x16x16.F32.BF16 R56, gdesc[UR44].tnspA, R56 ;  /* 0x202000002c3879f0 */ /* 0x000fe20008701838 */
        /* <DEDUP_REMOVED lines=21> */
[----:B------:R0:W5:Y:S02]  /*22c0*/  LDG.E.U16 R168, desc[UR6][R152.64] ;  /* 0x0000000698a87981 */ /* 0x000164000c1e1500 */
[----:B------:R-:W-:-:S02]  /*22d0*/  IMAD.WIDE R156, R127, 0x2, R92 ;  /* 0x000000027f9c7825 */ /* 0x000fc400078e025c */
[----:B------:R1:W5:Y:S04]  /*22e0*/  LDG.E.U16 R170, desc[UR6][R154.64] ;  /* 0x000000069aaa7981 */ /* 0x000368000c1e1500 */
[----:B------:R-:W5:Y:S01]  /*22f0*/  LDG.E.U16 R172, desc[UR6][R156.64] ;  /* 0x000000069cac7981 */ /* 0x000f62000c1e1500 */
[----:B------:R-:W-:Y:S01]  /*2300*/  UMOV UR48, UR24 ;  /* 0x0000001800307c82 */ /* 0x000fe20008000000 */
[----:B------:R-:W-:Y:S02]  /*2310*/  UMOV UR49, UR25 ;  /* 0x0000001900317c82 */ /* 0x000fe40008000000 */
[----:B------:R-:W-:Y:S01]  /*2320*/  HGMMA.64x16x16.F32.BF16 R56, gdesc[UR48].tnspA, R56 ;  /* 0x20200000303879f0 */ /* 0x000fe20008701838 */
[----:B------:R-:W-:Y:S01]  /*2330*/  UMOV UR52, UR28 ;  /* 0x0000001c00347c82 */ /* 0x000fe20008000000 */
[----:B------:R-:W-:-:S02]  /*2340*/  UMOV UR53, UR29 ;  /* 0x0000001d00357c82 */ /* 0x000fc40008000000 */
[----:B------:R-:W-:Y:S01]  /*2350*/  HGMMA.64x16x16.F32.BF16 R56, gdesc[UR52].tnspA, R56 ;  /* 0x20200000343879f0 */ /* 0x000fe20008701838 */
[----:B------:R-:W-:Y:S01]  /*2360*/  UMOV UR56, UR32 ;  /* 0x0000002000387c82 */ /* 0x000fe20008000000 */
[----:B------:R-:W-:Y:S02]  /*2370*/  UMOV UR57, UR33 ;  /* 0x0000002100397c82 */ /* 0x000fe40008000000 */
[----:B------:R-:W-:Y:S03]  /*2380*/  HGMMA.64x16x16.F32.BF16 R56, gdesc[UR56].tnspA, R56, gsb0 ;  /* 0x20200000383879f0 */ /* 0x000fe60008001838 */
[----:B------:R-:W-:Y:S02]  /*2390*/  WARPGROUP.DEPBAR.LE gsb0, 0x0 ;  /* 0x00008000000079c5 */ /* 0x000fe40000010000 */
[----:B------:R-:W-:Y:S01]  /*23a0*/  FMUL R133, R64, UR5 ;  /* 0x0000000540857c20 */ /* 0x000fe20008400000 */
[----:B0-----:R-:W-:Y:S01]  /*23b0*/  FMUL R152, R65, UR5 ;  /* 0x0000000541987c20 */ /* 0x001fe20008400000 */
[----:B------:R-:W-:Y:S04]  /*23c0*/  BAR.SYNC.DEFER_BLOCKING 0x0 ;  /* 0x0000000000007b1d */ /* 0x000fe80000010000 */
[----:B------:R-:W-:Y:S01]  /*23d0*/  FMNMX R152, R133, R152, !PT ;  /* 0x0000009885987209 */ /* 0x000fe20007800000 */
[----:B------:R-:W-:-:S05]  /*23e0*/  FMUL R133, R68, UR5 ;  /* 0x0000000544857c20 */ /* 0x000fca0008400000 */
        /* <DEDUP_REMOVED lines=11> */
[----:B------:R-:W-:Y:S01]  /*24a0*/  FMUL R133, R66, UR5 ;  /* 0x0000000542857c20 */ /* 0x000fe20008400000 */
[----:B------:R-:W-:-:S03]  /*24b0*/  FMUL R152, R67, UR5 ;  /* 0x0000000543987c20 */ /* 0x000fc60008400000 */
[----:B-1----:R-:W0:Y:S02]  /*24c0*/  SHFL.BFLY PT, R154, R135, 0x2, 0x1f ;  /* 0x0c401f00879a7f89 */ /* 0x002e2400000e0000 */
        /* <DEDUP_REMOVED lines=8> */
[----:B0-----:R-:W-:-:S04]  /*2550*/  FMNMX R154, R135, R154, !PT ;  /* 0x0000009a879a7209 */ /* 0x001fc80007800000 */
[----:B------:R-:W-:Y:S01]  /*2560*/  FMNMX R152, R133, R152, !PT ;  /* 0x0000009885987209 */ /* 0x000fe20007800000 */
[----:B------:R-:W-:Y:S01]  /*2570*/  FMUL R133, R62, UR5 ;  /* 0x000000053e857c20 */ /* 0x000fe20008400000 */
[----:B------:R-:W0:Y:S04]  /*2580*/  SHFL.BFLY PT, R135, R154, 0x1, 0x1f ;  /* 0x0c201f009a877f89 */ /* 0x000e2800000e0000 */
[----:B------:R-:W-:Y:S01]  /*2590*/  FMNMX R152, R133, R152, !PT ;  /* 0x0000009885987209 */ /* 0x000fe20007800000 */
[----:B------:R-:W-:-:S05]  /*25a0*/  FMUL R133, R63, UR5 ;  /* 0x000000053f857c20 */ /* 0x000fca0008400000 */
[----:B------:R-:W-:-:S05]  /*25b0*/  FMNMX R133, R133, R152, !PT ;  /* 0x0000009885857209 */ /* 0x000fca0007800000 */
[----:B------:R-:W1:Y:S01]  /*25c0*/  SHFL.BFLY PT, R152, R133, 0x2, 0x1f ;  /* 0x0c401f0085987f89 */ /* 0x000e6200000e0000 */
[----:B0-----:R-:W-:-:S04]  /*25d0*/  FMNMX R135, R154, R135, !PT ;  /* 0x000000879a877209 */ /* 0x001fc80007800000 */
[----:B------:R-:W-:-:S05]  /*25e0*/  FMNMX R135, R135, R126, !PT ;  /* 0x0000007e87877209 */ /* 0x000fca0007800000 */
[----:B------:R-:W-:Y:S01]  /*25f0*/  FFMA R65, R65, UR5, -R135 ;  /* 0x0000000541417c23 */ /* 0x000fe20008000887 */
[----:B-1----:R-:W-:-:S03]  /*2600*/  FMNMX R152, R133, R152, !PT ;  /* 0x0000009885987209 */ /* 0x002fc60007800000 */
[----:B------:R-:W-:Y:S02]  /*2610*/  FMUL R137, R65, 1.4426950216293334961 ;  /* 0x3fb8aa3b41897820 */ /* 0x000fe40000400000 */
[----:B------:R-:W0:Y:S04]  /*2620*/  SHFL.BFLY PT, R65, R152, 0x1, 0x1f ;  /* 0x0c201f0098417f89 */ /* 0x000e2800000e0000 */
[----:B--2---:R-:W-:Y:S04]  /*2630*/  STS.U16 [R5+UR4+0x4000], R136 ;  /* 0x0040008805007988 */ /* 0x004fe80008000404 */
[----:B---3--:R-:W-:Y:S04]  /*2640*/  STS.U16 [R5+UR4+0x4200], R134 ;  /* 0x0042008605007988 */ /* 0x008fe80008000404 */
[----:B----4-:R-:W-:Y:S04]  /*2650*/  STS.U16 [R5+UR4+0x4400], R138 ;  /* 0x0044008a05007988 */ /* 0x010fe80008000404 */
[----:B-----5:R-:W-:Y:S04]  /*2660*/  STS.U16 [R5+UR4+0x4600], R140 ;  /* 0x0046008c05007988 */ /* 0x020fe80008000404 */
[----:B------:R-:W-:Y:S04]  /*2670*/  STS.U16 [R5+UR4+0x4800], R142 ;  /* 0x0048008e05007988 */ /* 0x000fe80008000404 */
        /* <DEDUP_REMOVED lines=10> */
[----:B------:R-:W-:Y:S01]  /*2720*/  STS.U16 [R5+UR4+0x5e00], R164 ;  /* 0x005e00a405007988 */ /* 0x000fe20008000404 */
[--C-:B------:R-:W-:Y:S01]  /*2730*/  FFMA R64, R64, UR5, -R135.reuse ;  /* 0x0000000540407c23 */ /* 0x100fe20008000887 */
[----:B------:R1:W-:Y:S06]  /*2740*/  MEMBAR.ALL.CTA ;  /* 0x0000000000007992 */ /* 0x0003ec0000008000 */
[----:B-1----:R-:W1:Y:S01]  /*2750*/  FENCE.VIEW.ASYNC.S ;  /* 0x00000000000073c6 */ /* 0x002e620000000000 */
[----:B------:R-:W-:Y:S01]  /*2760*/  FMUL R64, R64, 1.4426950216293334961 ;  /* 0x3fb8aa3b40407820 */ /* 0x000fe20000400000 */
[----:B------:R-:W-:Y:S01]  /*2770*/  FFMA R56, R56, UR5, -R135 ;  /* 0x0000000538387c23 */ /* 0x000fe20008000887 */
[----:B0-----:R-:W-:-:S02]  /*2780*/  FMNMX R65, R152, R65, !PT ;  /* 0x0000004198417209 */ /* 0x001fc40007800000 */
[----:B------:R0:W-:Y:S01]  /*2790*/  MUFU.EX2 R139, R64 ;  /* 0x00000040008b7308 */ /* 0x0001e20000000800 */
[----:B------:R-:W-:Y:S01]  /*27a0*/  FMUL R56, R56, 1.4426950216293334961 ;  /* 0x3fb8aa3b38387820 */ /* 0x000fe20000400000 */
[--C-:B------:R-:W-:Y:S01]  /*27b0*/  FFMA R68, R68, UR5, -R135.reuse ;  /* 0x0000000544447c23 */ /* 0x100fe20008000887 */
[----:B------:R-:W-:Y:S01]  /*27c0*/  FFMA R69, R69, UR5, -R135 ;  /* 0x0000000545457c23 */ /* 0x000fe20008000887 */
[----:B0-----:R-:W-:-:S04]  /*27d0*/  FMNMX R64, R65, R132, !PT ;  /* 0x0000008441407209 */ /* 0x001fc80007800000 */
[----:B------:R0:W-:Y:S01]  /*27e0*/  MUFU.EX2 R133, R56 ;  /* 0x0000003800857308 */ /* 0x0001e20000000800 */
[----:B------:R-:W-:Y:S01]  /*27f0*/  FADD R65, -R135, R126 ;  /* 0x0000007e87417221 */ /* 0x000fe20000000100 */
[--C-:B------:R-:W-:Y:S01]  /*2800*/  FFMA R57, R57, UR5, -R135.reuse ;  /* 0x0000000539397c23 */ /* 0x100fe20008000887 */
[--C-:B------:R-:W-:Y:S01]  /*2810*/  FFMA R66, R66, UR5, -R64.reuse ;  /* 0x0000000542427c23 */ /* 0x100fe20008000840 */
[--C-:B------:R-:W-:Y:S01]  /*2820*/  FFMA R67, R67, UR5, -R64.reuse ;  /* 0x0000000543437c23 */ /* 0x100fe20008000840 */
[--C-:B------:R-:W-:Y:S01]  /*2830*/  FFMA R70, R70, UR5, -R64.reuse ;  /* 0x0000000546467c23 */ /* 0x100fe20008000840 */
[----:B------:R-:W-:Y:S01]  /*2840*/  FFMA R71, R71, UR5, -R64 ;  /* 0x0000000547477c23 */ /* 0x000fe20008000840 */
[----:B0-----:R-:W-:Y:S01]  /*2850*/  FADD R56, -R64, R132 ;  /* 0x0000008440387221 */ /* 0x001fe20000000100 */
[--C-:B------:R-:W-:Y:S01]  /*2860*/  FFMA R60, R60, UR5, -R135.reuse ;  /* 0x000000053c3c7c23 */ /* 0x100fe20008000887 */
[----:B------:R-:W-:Y:S01]  /*2870*/  FFMA R61, R61, UR5, -R135 ;  /* 0x000000053d3d7c23 */ /* 0x000fe20008000887 */
[--C-:B------:R-:W-:Y:S01]  /*2880*/  FFMA R58, R58, UR5, -R64.reuse ;  /* 0x000000053a3a7c23 */ /* 0x100fe20008000840 */
[--C-:B------:R-:W-:Y:S01]  /*2890*/  FFMA R59, R59, UR5, -R64.reuse ;  /* 0x000000053b3b7c23 */ /* 0x100fe20008000840 */
[--C-:B------:R-:W-:Y:S01]  /*28a0*/  FFMA R62, R62, UR5, -R64.reuse ;  /* 0x000000053e3e7c23 */ /* 0x100fe20008000840 */
[----:B------:R-:W-:Y:S01]  /*28b0*/  FFMA R63, R63, UR5, -R64 ;  /* 0x000000053f3f7c23 */ /* 0x000fe20008000840 */
[----:B------:R-:W-:Y:S01]  /*28c0*/  FMUL R68, R68, 1.4426950216293334961 ;  /* 0x3fb8aa3b44447820 */ /* 0x000fe20000400000 */
        /* <DEDUP_REMOVED lines=14> */
[----:B------:R-:W0:Y:S08]  /*29b0*/  MUFU.EX2 R143, R65 ;  /* 0x00000041008f7308 */ /* 0x000e300000000800 */
[----:B------:R-:W2:Y:S01]  /*29c0*/  MUFU.EX2 R145, R56 ;  /* 0x0000003800917308 */ /* 0x000ea20000000800 */
[----:B------:R-:W-:-:S07]  /*29d0*/  USHF.L.U32 UR38, UR61, 0x6, URZ ;  /* 0x000000063d267899 */ /* 0x000fce000800063f */
[----:B------:R-:W3:Y:S08]  /*29e0*/  MUFU.EX2 R154, R137 ;  /* 0x00000089009a7308 */ /* 0x000ef00000000800 */
[----:B------:R-:W-:Y:S08]  /*29f0*/  MUFU.EX2 R68, R68 ;  /* 0x0000004400447308 */ /* 0x000ff00000000800 */
[----:B------:R-:W4:Y:S08]  /*2a00*/  MUFU.EX2 R69, R69 ;  /* 0x0000004500457308 */ /* 0x000f300000000800 */
[----:B------:R-:W5:Y:S08]  /*2a10*/  MUFU.EX2 R156, R57 ;  /* 0x00000039009c7308 */ /* 0x000f700000000800 */
[----:B------:R-:W-:Y:S08]  /*2a20*/  MUFU.EX2 R137, R60 ;  /* 0x0000003c00897308 */ /* 0x000ff00000000800 */
[----:B------:R-:W-:Y:S08]  /*2a30*/  MUFU.EX2 R152, R61 ;  /* 0x0000003d00987308 */ /* 0x000ff00000000800 */
[----:B------:R-:W-:Y:S08]  /*2a40*/  MUFU.EX2 R66, R66 ;  /* 0x0000004200427308 */ /* 0x000ff00000000800 */
[----:B------:R-:W1:Y:S08]  /*2a50*/  MUFU.EX2 R67, R67 ;  /* 0x0000004300437308 */ /* 0x000e700000000800 */
[----:B------:R-:W-:Y:S08]  /*2a60*/  MUFU.EX2 R70, R70 ;  /* 0x0000004600467308 */ /* 0x000ff00000000800 */
[----:B------:R-:W1:Y:S08]  /*2a70*/  MUFU.EX2 R71, R71 ;  /* 0x0000004700477308 */ /* 0x000e700000000800 */
[----:B------:R4:W-:Y:S08]  /*2a80*/  MUFU.EX2 R65, R58 ;  /* 0x0000003a00417308 */ /* 0x0009f00000000800 */
[----:B------:R1:W1:Y:S08]  /*2a90*/  MUFU.EX2 R126, R59 ;  /* 0x0000003b007e7308 */ /* 0x0002700000000800 */
[----:B------:R1:W-:Y:S08]  /*2aa0*/  MUFU.EX2 R132, R62 ;  /* 0x0000003e00847308 */ /* 0x0003f00000000800 */
[----:B------:R-:W1:Y:S01]  /*2ab0*/  MUFU.EX2 R141, R63 ;  /* 0x0000003f008d7308 */ /* 0x000e620000000800 */
[----:B------:R-:W-:-:S02]  /*2ac0*/  ULOP3.LUT UR38, UR38, 0x100, URZ, 0xc0, !UPT ;  /* 0x0000010026267892 */ /* 0x000fc4000f8ec03f */
[----:B------:R-:W-:Y:S01]  /*2ad0*/  UIADD3 UR41, UR4, 0x4000, URZ ;  /* 0x0000400004297890 */ /* 0x000fe2000fffe03f */
[-C--:B0-----:R-:W-:Y:S01]  /*2ae0*/  FMUL R24, R24, R143.reuse ;  /* 0x0000008f18187220 */ /* 0x081fe20000400000 */
[-C--:B------:R-:W-:Y:S01]  /*2af0*/  FMUL R25, R25, R143.reuse ;  /* 0x0000008f19197220 */ /* 0x080fe20000400000 */
[-C--:B------:R-:W-:Y:S01]  /*2b00*/  FMUL R28, R28, R143.reuse ;  /* 0x0000008f1c1c7220 */ /* 0x080fe20000400000 */
[----:B------:R-:W-:Y:S01]  /*2b10*/  ULEA.HI UR38, UR41, UR38, URZ, 0x1c ;  /* 0x0000002629267291 */ /* 0x000fe2000f8fe03f */
[-C--:B------:R-:W-:Y:S01]  /*2b20*/  FMUL R29, R29, R143.reuse ;  /* 0x0000008f1d1d7220 */ /* 0x080fe20000400000 */
        /* <DEDUP_REMOVED lines=10> */
[----:B------:R-:W-:Y:S01]  /*2bd0*/  FMUL R52, R52, R143 ;  /* 0x0000008f34347220 */ /* 0x000fe20000400000 */
[-C--:B--2---:R-:W-:Y:S01]  /*2be0*/  FMUL R26, R26, R145.reuse ;  /* 0x000000911a1a7220 */ /* 0x084fe20000400000 */
        /* <DEDUP_REMOVED lines=14> */
[----:B------:R-:W-:Y:S01]  /*2cd0*/  FMUL R53, R53, R143 ;  /* 0x0000008f35357220 */ /* 0x000fe20000400000 */
[----:B------:R-:W-:Y:S01]  /*2ce0*/  FMUL R55, R55, R145 ;  /* 0x0000009137377220 */ /* 0x000fe20000400000 */
[----:B---3--:R-:W-:Y:S01]  /*2cf0*/  F2FP.BF16.F32.PACK_AB R56, R154, R139 ;  /* 0x0000008b9a38723e */ /* 0x008fe200000010ff */
[----:B------:R-:W-:Y:S01]  /*2d00*/  ULOP3.LUT UR38, UR38, 0x3fff, URZ, 0xc0, !UPT ;  /* 0x00003fff26267892 */ /* 0x000fe2000f8ec03f */
[----:B----4-:R-:W-:-:S02]  /*2d10*/  F2FP.BF16.F32.PACK_AB R58, R69, R68 ;  /* 0x00000044453a723e */ /* 0x010fc400000010ff */
[----:B-----5:R-:W-:Y:S02]  /*2d20*/  F2FP.BF16.F32.PACK_AB R60, R156, R133 ;  /* 0x000000859c3c723e */ /* 0x020fe400000010ff */
[----:B-1----:R-:W-:Y:S02]  /*2d30*/  F2FP.BF16.F32.PACK_AB R57, R67, R66 ;  /* 0x000000424339723e */ /* 0x002fe400000010ff */
[----:B------:R-:W-:Y:S02]  /*2d40*/  F2FP.BF16.F32.PACK_AB R59, R71, R70 ;  /* 0x00000046473b723e */ /* 0x000fe400000010ff */
[----:B------:R-:W-:Y:S02]  /*2d50*/  F2FP.BF16.F32.PACK_AB R61, R126, R65 ;  /* 0x000000417e3d723e */ /* 0x000fe400000010ff */
[----:B------:R-:W-:Y:S02]  /*2d60*/  F2FP.BF16.F32.PACK_AB R62, R152, R137 ;  /* 0x00000089983e723e */ /* 0x000fe400000010ff */
[----:B------:R-:W-:Y:S01]  /*2d70*/  F2FP.BF16.F32.PACK_AB R63, R141, R132 ;  /* 0x000000848d3f723e */ /* 0x000fe200000010ff */
[----:B------:R-:W-:Y:S06]  /*2d80*/  BAR.SYNC.DEFER_BLOCKING 0x0 ;  /* 0x0000000000007b1d */ /* 0x000fec0000010000 */
[----:B------:R-:W-:Y:S01]  /*2d90*/  UMOV UR39, 0x80000020 ;  /* 0x8000002000277882 */ /* 0x000fe20000000000 */
[----:B------:R-:W-:-:S06]  /*2da0*/  WARPGROUP.ARRIVE ;  /* 0x00000000000079c5 */ /* 0x000fcc0000000000 */
[----:B------:R-:W-:Y:S01]  /*2db0*/  HGMMA.64x64x16.F32.BF16 R24, R56, gdesc[UR36], R24 ;  /* 0x00e0002438187df0 */ /* 0x000fe20008701818 */
[----:B------:R-:W-:Y:S01]  /*2dc0*/  FADD R139, R139, R154 ;  /* 0x0000009a8b8b7221 */ /* 0x000fe20000000000 */
[----:B------:R-:W-:Y:S01]  /*2dd0*/  FADD R67, R66, R67 ;  /* 0x0000004342437221 */ /* 0x000fe20000000000 */
[----:B------:R-:W-:Y:S02]  /*2de0*/  UMOV UR40, 0xfffffffe ;  /* 0xfffffffe00287882 */ /* 0x000fe40000000000 */
[----:B------:R-:W-:Y:S01]  /*2df0*/  FADD R68, R68, R139 ;  /* 0x0000008b44447221 */ /* 0x000fe20000000000 */
[----:B------:R-:W-:Y:S01]  /*2e00*/  FADD R70, R70, R67 ;  /* 0x0000004346467221 */ /* 0x000fe20000000000 */
[----:B------:R-:W-:Y:S01]  /*2e10*/  UMOV UR41, 0x7fffffdf ;  /* 0x7fffffdf00297882 */ /* 0x000fe20000000000 */
[----:B------:R-:W-:Y:S01]  /*2e20*/  UMOV UR39, URZ ;  /* 0x0000003f00277c82 */ /* 0x000fe20008000000 */
[----:B------:R-:W-:Y:S01]  /*2e30*/  FADD R68, R69, R68 ;  /* 0x0000004445447221 */ /* 0x000fe20000000000 */
[----:B------:R-:W-:Y:S01]  /*2e40*/  UIADD3.64 UR38, UR38, -UR40, URZ ;  /* 0x8000002826267297 */ /* 0x000fe2000fffe03f */
[----:B------:R-:W-:-:S02]  /*2e50*/  FADD R70, R71, R70 ;  /* 0x0000004647467221 */ /* 0x000fc40000000000 */
[----:B------:R-:W-:Y:S02]  /*2e60*/  FADD R133, R133, R68 ;  /* 0x0000004485857221 */ /* 0x000fe40000000000 */
[----:B------:R-:W-:Y:S02]  /*2e70*/  FADD R65, R65, R70 ;  /* 0x0000004641417221 */ /* 0x000fe40000000000 */
[----:B------:R-:W-:Y:S02]  /*2e80*/  FADD R156, R156, R133 ;  /* 0x000000859c9c7221 */ /* 0x000fe40000000000 */
[----:B------:R-:W-:Y:S02]  /*2e90*/  FADD R65, R126, R65 ;  /* 0x000000417e417221 */ /* 0x000fe40000000000 */
[----:B------:R-:W-:Y:S02]  /*2ea0*/  FADD R137, R137, R156 ;  /* 0x0000009c89897221 */ /* 0x000fe40000000000 */
[----:B------:R-:W-:-:S02]  /*2eb0*/  FADD R132, R132, R65 ;  /* 0x0000004184847221 */ /* 0x000fc40000000000 */
[----:B------:R-:W-:Y:S02]  /*2ec0*/  FADD R137, R152, R137 ;  /* 0x0000008998897221 */ /* 0x000fe40000000000 */
[----:B------:R-:W-:-:S03]  /*2ed0*/  FADD R132, R141, R132 ;  /* 0x000000848d847221 */ /* 0x000fc60000000000 */
[----:B------:R-:W0:Y:S04]  /*2ee0*/  SHFL.BFLY PT, R66, R137, 0x2, 0x1f ;  /* 0x0c401f0089427f89 */ /* 0x000e2800000e0000 */
[----:B------:R-:W1:Y:S01]  /*2ef0*/  SHFL.BFLY PT, R65, R132, 0x2, 0x1f ;  /* 0x0c401f0084417f89 */ /* 0x000e6200000e0000 */
[----:B------:R-:W-:Y:S01]  /*2f00*/  HGMMA.64x64x16.F32.BF16 R24, R60, gdesc[UR36], R24, gsb0 ;  /* 0x00e000243c187df0 */ /* 0x000fe20008001818 */
[----:B0-----:R-:W-:Y:S01]  /*2f10*/  FADD R66, R137, R66 ;  /* 0x0000004289427221 */ /* 0x001fe20000000000 */
[----:B-1----:R-:W-:-:S04]  /*2f20*/  FADD R67, R132, R65 ;  /* 0x0000004184437221 */ /* 0x002fc80000000000 */
[----:B------:R-:W0:Y:S04]  /*2f30*/  SHFL.BFLY PT, R65, R66, 0x1, 0x1f ;  /* 0x0c201f0042417f89 */ /* 0x000e2800000e0000 */
[----:B------:R-:W1:Y:S01]  /*2f40*/  SHFL.BFLY PT, R70, R67, 0x1, 0x1f ;  /* 0x0c201f0043467f89 */ /* 0x000e6200000e0000 */
[----:B------:R-:W-:-:S06]  /*2f50*/  UIADD3 UR60, UR60, 0x20, URZ ;  /* 0x000000203c3c7890 */ /* 0x000fcc000fffe03f */
[----:B------:R-:W-:Y:S01]  /*2f60*/  ISETP.LE.AND P1, PT, R102, UR60, PT ;  /* 0x0000003c66007c0c */ /* 0x000fe2000bf23270 */
[----:B------:R-:W-:Y:S01]  /*2f70*/  IMAD R131, R7, 0x20, R131 ;  /* 0x0000002007837824 */ /* 0x000fe200078e0283 */
[----:B------:R-:W-:Y:S01]  /*2f80*/  LEA R127, R9, R127, 0x5 ;  /* 0x0000007f097f7211 */ /* 0x000fe200078e28ff */
[----:B------:R-:W-:Y:S02]  /*2f90*/  IMAD.MOV.U32 R126, RZ, RZ, R135 ;  /* 0x000000ffff7e7224 */ /* 0x000fe400078e0087 */
[----:B------:R-:W-:Y:S02]  /*2fa0*/  IMAD.MOV.U32 R132, RZ, RZ, R64 ;  /* 0x000000ffff847224 */ /* 0x000fe400078e0040 */
[----:B0-----:R-:W-:Y:S01]  /*2fb0*/  FADD R68, R66, R65 ;  /* 0x0000004142447221 */ /* 0x001fe20000000000 */
[----:B-1----:R-:W-:-:S03]  /*2fc0*/  FADD R70, R67, R70 ;  /* 0x0000004643467221 */ /* 0x002fc60000000000 */
[----:B------:R-:W-:Y:S01]  /*2fd0*/  FFMA R6, R143, R6, R68 ;  /* 0x000000068f067223 */ /* 0x000fe20000000044 */
[----:B------:R-:W-:Y:S02]  /*2fe0*/  IMAD.MOV.U32 R65, RZ, RZ, R135 ;  /* 0x000000ffff417224 */ /* 0x000fe400078e0087 */
[----:B------:R-:W-:Y:S01]  /*2ff0*/  FFMA R8, R145, R8, R70 ;  /* 0x0000000891087223 */ /* 0x000fe20000000046 */
[----:B------:R-:W-:Y:S02]  /*3000*/  WARPGROUP.DEPBAR.LE gsb0, 0x0 ;  /* 0x00008000000079c5 */ /* 0x000fe40000010000 */
[----:B------:R-:W-:Y:S05]  /*3010*/  @!P1 BRA `(.L_x_1) ;  /* 0xffffffe800c49947 */ /* 0x000fea000383ffff */
.L_x_0:
[----:B--2---:R-:W-:Y:S01]  /*3020*/  LOP3.LUT R7, R0, 0x80, RZ, 0xc0, !PT ;  /* 0x0000008000077812 */ /* 0x004fe200078ec0ff */
[----:B------:R-:W-:Y:S02]  /*3030*/  IMAD.MOV.U32 R18, RZ, RZ, R8 ;  /* 0x000000ffff127224 */ /* 0x000fe400078e0008 */
[----:B------:R-:W-:Y:S01]  /*3040*/  FMUL R8, R55, 0.25 ;  /* 0x3e80000037087820 */ /* 0x000fe20000400000 */
[----:B------:R-:W-:Y:S01]  /*3050*/  FMUL R9, R50, 0.25 ;  /* 0x3e80000032097820 */ /* 0x000fe20000400000 */
[----:B------:R-:W-:Y:S01]  /*3060*/  R2UR UR10, R7 ;  /* 0x00000000070a72ca */ /* 0x000fe200000e0000 */
[----:B------:R-:W-:Y:S01]  /*3070*/  FMUL R7, R54, 0.25 ;  /* 0x3e80000036077820 */ /* 0x000fe20000400000 */
[----:B------:R-:W-:Y:S01]  /*3080*/  FSETP.GT.AND P1, PT, |R18|, 8.50705917302346158658e+37, PT ;  /* 0x7e8000001200780b */ /* 0x000fe20003f24200 */
[----:B------:R-:W-:Y:S02]  /*3090*/  IMAD.MOV.U32 R63, RZ, RZ, R6 ;  /* 0x000000ffff3f7224 */ /* 0x000fe400078e0006 */
[----:B------:R-:W-:Y:S01]  /*30a0*/  FMUL R6, R53, 0.25 ;  /* 0x3e80000035067820 */ /* 0x000fe20000400000 */
[----:B------:R-:W-:Y:S01]  /*30b0*/  FMUL R10, R51, 0.25 ;  /* 0x3e800000330a7820 */ /* 0x000fe20000400000 */
[----:B------:R-:W-:Y:S01]  /*30c0*/  FSEL R13, R7, R54, P1 ;  /* 0x00000036070d7208 */ /* 0x000fe20000800000 */
        /* <DEDUP_REMOVED lines=9> */
[----:B------:R-:W-:Y:S01]  /*3160*/  FSETP.GT.AND P2, PT, |R63|, 8.50705917302346158658e+37, PT ;  /* 0x7e8000003f00780b */ /* 0x000fe20003f44200 */
[----:B------:R-:W0:Y:S01]  /*3170*/  LDC R66, c[0x0][0x278] ;  /* 0x00009e00ff427b82 */ /* 0x000e220000000800 */
        /* <DEDUP_REMOVED lines=31> */
[----:B------:R-:W-:Y:S01]  /*3370*/  FMUL R7, R18, 8388608 ;  /* 0x4b00000012077820 */ /* 0x000fe20000400000 */
[----:B------:R-:W-:Y:S01]  /*3380*/  FSEL R50, R6, R33, P2 ;  /* 0x0000002106327208 */ /* 0x000fe20001000000 */
[----:B------:R-:W-:Y:S01]  /*3390*/  FMUL R6, R63, 8388608 ;  /* 0x4b0000003f067820 */ /* 0x000fe20000400000 */
[----:B------:R-:W-:Y:S01]  /*33a0*/  FSEL R48, R9, R48, P2 ;  /* 0x0000003009307208 */ /* 0x000fe20001000000 */
[----:B------:R-:W-:Y:S01]  /*33b0*/  FMUL R9, R40, 0.25 ;  /* 0x3e80000028097820 */ /* 0x000fe20000400000 */
[----:B------:R-:W-:Y:S01]  /*33c0*/  FSETP.GEU.AND P4, PT, R18, 1.175494350822287508e-38, PT ;  /* 0x008000001200780b */ /* 0x000fe20003f8e000 */
[----:B------:R-:W-:Y:S01]  /*33d0*/  FMUL R21, R24, 0.25 ;  /* 0x3e80000018157820 */ /* 0x000fe20000400000 */
[----:B------:R-:W-:Y:S01]  /*33e0*/  FSEL R39, R10, R39, P1 ;  /* 0x000000270a277208 */ /* 0x000fe20000800000 */
[----:B------:R-:W-:Y:S01]  /*33f0*/  FMUL R10, R31, 0.25 ;  /* 0x3e8000001f0a7820 */ /* 0x000fe20000400000 */
[----:B------:R-:W-:Y:S01]  /*3400*/  FSETP.GEU.AND P3, PT, R63, 1.175494350822287508e-38, PT ;  /* 0x008000003f00780b */ /* 0x000fe20003f6e000 */
[----:B------:R-:W-:Y:S01]  /*3410*/  ULEA UR8, UR10, UR4, 0x4 ;  /* 0x000000040a087291 */ /* 0x000fe2000f8e203f */
[----:B------:R-:W-:Y:S01]  /*3420*/  FSEL R54, R8, R29, P2 ;  /* 0x0000001d08367208 */ /* 0x000fe20001000000 */
[----:B------:R-:W-:Y:S01]  /*3430*/  FMUL R8, R25, 0.25 ;  /* 0x3e80000019087820 */ /* 0x000fe20000400000 */
[----:B------:R-:W-:Y:S01]  /*3440*/  FSEL R83, R7, R18, !P4 ;  /* 0x0000001207537208 */ /* 0x000fe20006000000 */
[----:B------:R-:W1:Y:S01]  /*3450*/  S2UR UR12, SR_CTAID.Y ;  /* 0x00000000000c79c3 */ /* 0x000e620000002600 */
[----:B------:R-:W-:Y:S01]  /*3460*/  FSEL R68, R6, R63, !P3 ;  /* 0x0000003f06447208 */ /* 0x000fe20005800000 */
[----:B------:R-:W-:Y:S01]  /*3470*/  USHF.R.U32.HI UR10, URZ, 0x2, UR10 ;  /* 0x000000023f0a7899 */ /* 0x000fe2000801160a */
[----:B------:R-:W-:Y:S01]  /*3480*/  FSEL R40, R9, R40, P2 ;  /* 0x0000002809287208 */ /* 0x000fe20001000000 */
[----:B------:R-:W-:Y:S01]  /*3490*/  FMUL R9, R32, 0.25 ;  /* 0x3e80000020097820 */ /* 0x000fe20000400000 */
[C---:B------:R-:W-:Y:S01]  /*34a0*/  FSETP.GEU.AND P5, PT, |R18|.reuse, 1.175494350822287508e-38, PT ;  /* 0x008000001200780b */ /* 0x040fe20003fae200 */
[----:B------:R-:W-:Y:S01]  /*34b0*/  @P1 FMUL R18, R18, 0.25 ;  /* 0x3e80000012121820 */ /* 0x000fe20000400000 */
[----:B------:R-:W-:Y:S01]  /*34c0*/  FSEL R31, R10, R31, P1 ;  /* 0x0000001f0a1f7208 */ /* 0x000fe20000800000 */
[----:B------:R-:W-:Y:S01]  /*34d0*/  FMUL R10, R45, 0.25 ;  /* 0x3e8000002d0a7820 */ /* 0x000fe20000400000 */
[----:B------:R-:W-:Y:S01]  /*34e0*/  SHF.R.U32.HI R11, RZ, 0x6, R0 ;  /* 0x00000006ff0b7819 */ /* 0x000fe20000011600 */
[----:B------:R-:W-:Y:S01]  /*34f0*/  VIADD R6, R68, 0xc0cafb0d ;  /* 0xc0cafb0d44067836 */ /* 0x000fe20000000000 */
[----:B------:R-:W-:Y:S01]  /*3500*/  FSEL R60, R8, R25, P2 ;  /* 0x00000019083c7208 */ /* 0x000fe20001000000 */
[----:B------:R-:W-:Y:S01]  /*3510*/  VIADD R8, R83, 0xc0cafb0d ;  /* 0xc0cafb0d53087836 */ /* 0x000fe20000000000 */
[C---:B------:R-:W-:Y:S01]  /*3520*/  FSETP.GEU.AND P1, PT, |R63|.reuse, 1.175494350822287508e-38, PT ;  /* 0x008000003f00780b */ /* 0x040fe20003f2e200 */
[----:B------:R-:W-:Y:S01]  /*3530*/  @P2 FMUL R63, R63, 0.25 ;  /* 0x3e8000003f3f2820 */ /* 0x000fe20000400000 */
[----:B------:R-:W-:-:S02]  /*3540*/  SGXT.U32 R11, R11, 0x2 ;  /* 0x000000020b0b781a */ /* 0x000fc40000000000 */
[----:B------:R-:W-:Y:S01]  /*3550*/  FSEL R16, R9, R32, P2 ;  /* 0x0000002009107208 */ /* 0x000fe20001000000 */
[----:B------:R-:W-:Y:S01]  /*3560*/  FMUL R9, R28, 0.25 ;  /* 0x3e8000001c097820 */ /* 0x000fe20000400000 */
[----:B------:R-:W-:Y:S01]  /*3570*/  FSEL R30, R10, R45, P2 ;  /* 0x0000002d0a1e7208 */ /* 0x000fe20001000000 */
[----:B0-----:R-:W-:Y:S01]  /*3580*/  IMAD R37, R11, R66, RZ ;  /* 0x000000420b257224 */ /* 0x001fe200078e02ff */
[----:B------:R-:W-:Y:S01]  /*3590*/  LOP3.LUT R10, R8, 0xff800000, RZ, 0xc0, !PT ;  /* 0xff800000080a7812 */ /* 0x000fe200078ec0ff */
[----:B------:R-:W-:Y:S01]  /*35a0*/  @!P5 FMUL R18, R18, 16777216 ;  /* 0x4b8000001212d820 */ /* 0x000fe20000400000 */
[----:B------:R-:W-:Y:S01]  /*35b0*/  LOP3.LUT R7, R6, 0xff800000, RZ, 0xc0, !PT ;  /* 0xff80000006077812 */ /* 0x000fe200078ec0ff */
[C---:B------:R-:W-:Y:S01]  /*35c0*/  IMAD R41, R66.reuse, 0x4, R37 ;  /* 0x0000000442297824 */ /* 0x040fe200078e0225 */
[----:B------:R-:W-:Y:S01]  /*35d0*/  FSEL R26, R9, R28, P2 ;  /* 0x0000001c091a7208 */ /* 0x000fe20001000000 */
[----:B------:R-:W-:Y:S01]  /*35e0*/  @!P1 FMUL R63, R63, 16777216 ;  /* 0x4b8000003f3f9820 */ /* 0x000fe20000400000 */
[----:B------:R-:W-:Y:S01]  /*35f0*/  FSEL R8, RZ, -23, P4 ;  /* 0xc1b80000ff087808 */ /* 0x000fe20002000000 */
[----:B------:R-:W-:Y:S01]  /*3600*/  @!P5 FMUL R55, R55, 16777216 ;  /* 0x4b8000003737d820 */ /* 0x000fe20000400000 */
[----:B------:R-:W-:Y:S01]  /*3610*/  I2FP.F32.S32 R11, R10 ;  /* 0x0000000a000b7245 */ /* 0x000fe20000201400 */
[----:B------:R-:W-:Y:S01]  /*3620*/  @!P5 FMUL R13, R13, 16777216 ;  /* 0x4b8000000d0dd820 */ /* 0x000fe20000400000 */
[----:B------:R-:W-:Y:S01]  /*3630*/  FSEL R6, RZ, -23, P3 ;  /* 0xc1b80000ff067808 */ /* 0x000fe20001800000 */
[----:B------:R-:W-:Y:S01]  /*3640*/  @!P5 FMUL R51, R51, 16777216 ;  /* 0x4b8000003333d820 */ /* 0x000fe20000400000 */
[----:B------:R-:W-:Y:S01]  /*3650*/  I2FP.F32.S32 R9, R7 ;  /* 0x0000000700097245 */ /* 0x000fe20000201400 */
[----:B------:R-:W-:Y:S01]  /*3660*/  FFMA.FTZ R20, R11, 1.1920928955078125e-07, R8 ;  /* 0x340000000b147823 */ /* 0x000fe20000010008 */
[C---:B------:R-:W-:Y:S01]  /*3670*/  LEA R29, R66.reuse, R41, 0x2 ;  /* 0x00000029421d7211 */ /* 0x040fe200078e10ff */
[----:B------:R-:W0:Y:S01]  /*3680*/  MUFU.RCP R8, R18 ;  /* 0x0000001200087308 */ /* 0x000e220000001000 */
[----:B------:R-:W-:Y:S01]  /*3690*/  FSEL R62, R21, R24, P2 ;  /* 0x00000018153e7208 */ /* 0x000fe20001000000 */
[----:B------:R-:W-:Y:S01]  /*36a0*/  FFMA.FTZ R6, R9, 1.1920928955078125e-07, R6 ;  /* 0x3400000009067823 */ /* 0x000fe20000010006 */
[----:B------:R-:W-:Y:S01]  /*36b0*/  @!P5 FMUL R15, R15, 16777216 ;  /* 0x4b8000000f0fd820 */ /* 0x000fe20000400000 */
[----:B------:R-:W-:-:S02]  /*36c0*/  IMAD R33, R66, 0x4, R29 ;  /* 0x0000000442217824 */ /* 0x000fc400078e021d */
[----:B------:R-:W-:Y:S01]  /*36d0*/  @!P5 FMUL R47, R47, 16777216 ;  /* 0x4b8000002f2fd820 */ /* 0x000fe20000400000 */
[----:B------:R-:W-:Y:S01]  /*36e0*/  @!P5 FMUL R17, R17, 16777216 ;  /* 0x4b8000001111d820 */ /* 0x000fe20000400000 */
[----:B------:R-:W-:Y:S01]  /*36f0*/  @!P5 FMUL R43, R43, 16777216 ;  /* 0x4b8000002b2bd820 */ /* 0x000fe20000400000 */
[----:B------:R-:W2:Y:S01]  /*3700*/  MUFU.RCP R9, R63 ;  /* 0x0000003f00097308 */ /* 0x000ea20000001000 */
[----:B------:R-:W-:Y:S01]  /*3710*/  @!P5 FMUL R19, R19, 16777216 ;  /* 0x4b8000001313d820 */ /* 0x000fe20000400000 */
        /* <DEDUP_REMOVED lines=16> */
[----:B------:R-:W-:-:S02]  /*3820*/  IMAD R45, R66, 0x4, R33 ;  /* 0x00000004422d7824 */ /* 0x000fc400078e0221 */
[C---:B0-----:R-:W-:Y:S01]  /*3830*/  FMUL R55, R8.reuse, R55 ;  /* 0x0000003708377220 */ /* 0x041fe20000400000 */
[C---:B------:R-:W-:Y:S01]  /*3840*/  FMUL R11, R8.reuse, R13 ;  /* 0x0000000d080b7220 */ /* 0x040fe20000400000 */
        /* <DEDUP_REMOVED lines=13> */
[----:B------:R-:W-:Y:S01]  /*3920*/  FMUL R58, R8, R61 ;  /* 0x0000003d083a7220 */ /* 0x000fe20000400000 */
[C---:B--2---:R-:W-:Y:S01]  /*3930*/  FMUL R19, R9.reuse, R52 ;  /* 0x0000003409137220 */ /* 0x044fe20000400000 */
[C---:B------:R-:W-:Y:S01]  /*3940*/  FMUL R18, R9.reuse, R44 ;  /* 0x0000002c09127220 */ /* 0x040fe20000400000 */
[C---:B------:R-:W-:Y:S01]  /*3950*/  FMUL R26, R9.reuse, R26 ;  /* 0x0000001a091a7220 */ /* 0x040fe20000400000 */
[C---:B------:R-:W-:Y:S01]  /*3960*/  FMUL R15, R9.reuse, R62 ;  /* 0x0000003e090f7220 */ /* 0x040fe20000400000 */
[C---:B------:R-:W-:Y:S01]  /*3970*/  FMUL R17, R9.reuse, R36 ;  /* 0x0000002409117220 */ /* 0x040fe20000400000 */
[C---:B------:R-:W-:Y:S01]  /*3980*/  FMUL R8, R9.reuse, R16 ;  /* 0x0000001009087220 */ /* 0x040fe20000400000 */
[C---:B------:R-:W-:Y:S01]  /*3990*/  FMUL R13, R9.reuse, R40 ;  /* 0x00000028090d7220 */ /* 0x040fe20000400000 */
[----:B------:R-:W-:Y:S01]  /*39a0*/  FMUL R48, R9, R48 ;  /* 0x0000003009307220 */ /* 0x000fe20000400000 */
[----:B------:R-:W-:Y:S01]  /*39b0*/  IMAD R49, R66, 0x4, R45 ;  /* 0x0000000442317824 */ /* 0x000fe200078e022d */
[----:B------:R-:W-:Y:S01]  /*39c0*/  F2FP.BF16.F32.PACK_AB R16, R26, R15 ;  /* 0x0000000f1a10723e */ /* 0x000fe200000010ff */
[----:B------:R-:W-:Y:S01]  /*39d0*/  IMAD.IADD R7, R68, 0x1, -R7 ;  /* 0x0000000144077824 */ /* 0x000fe200078e0a07 */
[----:B------:R-:W-:Y:S01]  /*39e0*/  F2FP.BF16.F32.PACK_AB R17, R17, R8 ;  /* 0x000000081111723e */ /* 0x000fe200000010ff */
[----:B------:R-:W-:Y:S01]  /*39f0*/  IMAD R53, R66, 0x4, R49 ;  /* 0x0000000442357824 */ /* 0x000fe200078e0231 */
[----:B------:R-:W-:Y:S01]  /*3a00*/  F2FP.BF16.F32.PACK_AB R18, R18, R13 ;  /* 0x0000000d1212723e */ /* 0x000fe200000010ff */
[----:B------:R-:W-:Y:S01]  /*3a10*/  FADD R7, R7, -1 ;  /* 0xbf80000007077421 */ /* 0x000fe20000000000 */
[----:B------:R-:W-:Y:S01]  /*3a20*/  F2FP.BF16.F32.PACK_AB R19, R19, R48 ;  /* 0x000000301313723e */ /* 0x000fe200000010ff */
[----:B------:R-:W-:Y:S01]  /*3a30*/  BAR.SYNC.DEFER_BLOCKING 0x0 ;  /* 0x0000000000007b1d */ /* 0x000fe20000010000 */
[----:B------:R-:W-:-:S02]  /*3a40*/  IMAD R35, R66, 0x4, R53 ;  /* 0x0000000442237824 */ /* 0x000fc400078e0235 */
[----:B------:R-:W-:Y:S01]  /*3a50*/  @!P1 FMUL R12, R12, 16777216 ;  /* 0x4b8000000c0c9820 */ /* 0x000fe20000400000 */
[----:B------:R-:W-:Y:S02]  /*3a60*/  IMAD.IADD R10, R83, 0x1, -R10 ;  /* 0x00000001530a7824 */ /* 0x000fe400078e0a0a */
[----:B------:R-:W-:Y:S01]  /*3a70*/  @!P1 FMUL R14, R14, 16777216 ;  /* 0x4b8000000e0e9820 */ /* 0x000fe20000400000 */
[----:B------:R-:W-:Y:S02]  /*3a80*/  IMAD R40, R66, 0x4, R35 ;  /* 0x0000000442287824 */ /* 0x000fe400078e0223 */
[----:B------:R-:W-:Y:S01]  /*3a90*/  @!P1 FMUL R30, R30, 16777216 ;  /* 0x4b8000001e1e9820 */ /* 0x000fe20000400000 */
[----:B------:R-:W-:Y:S01]  /*3aa0*/  @!P1 FMUL R34, R34, 16777216 ;  /* 0x4b80000022229820 */ /* 0x000fe20000400000 */
[----:B------:R-:W-:Y:S01]  /*3ab0*/  @!P1 FMUL R38, R38, 16777216 ;  /* 0x4b80000026269820 */ /* 0x000fe20000400000 */
[----:B------:R-:W-:Y:S01]  /*3ac0*/  @!P1 FMUL R50, R50, 16777216 ;  /* 0x4b80000032329820 */ /* 0x000fe20000400000 */
[----:B------:R-:W-:Y:S01]  /*3ad0*/  LEA R43, R66, R40, 0x2 ;  /* 0x00000028422b7211 */ /* 0x000fe200078e10ff */
[----:B------:R-:W-:Y:S01]  /*3ae0*/  @!P1 FMUL R54, R54, 16777216 ;  /* 0x4b80000036369820 */ /* 0x000fe20000400000 */
[----:B------:R-:W-:Y:S01]  /*3af0*/  @!P1 FMUL R60, R60, 16777216 ;  /* 0x4b8000003c3c9820 */ /* 0x000fe20000400000 */
[C---:B------:R-:W-:Y:S01]  /*3b00*/  FMUL R15, R9.reuse, R12 ;  /* 0x0000000c090f7220 */ /* 0x040fe20000400000 */
[----:B------:R-:W-:Y:S01]  /*3b10*/  FMUL R26, R9, R14 ;  /* 0x0000000e091a7220 */ /* 0x000fe20000400000 */
[----:B------:R-:W-:-:S02]  /*3b20*/  IMAD R44, R66, 0x4, R43 ;  /* 0x00000004422c7824 */ /* 0x000fc400078e022b */
[C---:B------:R-:W-:Y:S01]  /*3b30*/  FMUL R14, R9.reuse, R30 ;  /* 0x0000001e090e7220 */ /* 0x040fe20000400000 */
[C---:B------:R-:W-:Y:S01]  /*3b40*/  FMUL R23, R9.reuse, R34 ;  /* 0x0000002209177220 */ /* 0x040fe20000400000 */
[C---:B------:R-:W-:Y:S01]  /*3b50*/  FMUL R13, R9.reuse, R38 ;  /* 0x00000026090d7220 */ /* 0x040fe20000400000 */
[C---:B------:R-:W-:Y:S02]  /*3b60*/  IMAD R48, R66.reuse, 0x4, R44 ;  /* 0x0000000442307824 */ /* 0x040fe400078e022c */
[C---:B------:R-:W-:Y:S01]  /*3b70*/  FMUL R12, R9.reuse, R54 ;  /* 0x00000036090c7220 */ /* 0x040fe20000400000 */
[C---:B------:R-:W-:Y:S01]  /*3b80*/  FMUL R27, R9.reuse, R60 ;  /* 0x0000003c091b7220 */ /* 0x040fe20000400000 */
[----:B------:R-:W-:Y:S01]  /*3b90*/  FMUL R50, R9, R50 ;  /* 0x0000003209327220 */ /* 0x000fe20000400000 */
[----:B------:R-:W-:Y:S01]  /*3ba0*/  F2FP.BF16.F32.PACK_AB R9, R25, R46 ;  /* 0x0000002e1909723e */ /* 0x000fe200000010ff */
[----:B------:R0:W-:Y:S01]  /*3bb0*/  STS.128 [R3+UR8], R16 ;  /* 0x0000001003007988 */ /* 0x0001e20008000c08 */
[----:B------:R-:W-:Y:S01]  /*3bc0*/  IMAD R46, R66, 0x4, R48 ;  /* 0x00000004422e7824 */ /* 0x000fe200078e0230 */
[----:B------:R-:W-:-:S02]  /*3bd0*/  F2FP.BF16.F32.PACK_AB R8, R59, R58 ;  /* 0x0000003a3b08723e */ /* 0x000fc400000010ff */
[----:B------:R-:W-:Y:S01]  /*3be0*/  F2FP.BF16.F32.PACK_AB R13, R13, R50 ;  /* 0x000000320d0d723e */ /* 0x000fe200000010ff */
[----:B------:R-:W-:Y:S01]  /*3bf0*/  IMAD R50, R66, 0x4, R46 ;  /* 0x0000000442327824 */ /* 0x000fe200078e022e */
[----:B------:R-:W-:Y:S02]  /*3c00*/  F2FP.BF16.F32.PACK_AB R11, R11, R24 ;  /* 0x000000180b0b723e */ /* 0x000fe400000010ff */
[----:B------:R-:W-:Y:S02]  /*3c10*/  ISETP.GE.U32.AND P1, PT, R68, 0x7f800000, PT ;  /* 0x7f8000004400780c */ /* 0x000fe40003f26070 */
[----:B------:R-:W-:Y:S02]  /*3c20*/  LEA R51, R66, R50, 0x2 ;  /* 0x0000003242337211 */ /* 0x000fe400078e10ff */
[----:B------:R-:W-:Y:S02]  /*3c30*/  F2FP.BF16.F32.PACK_AB R12, R12, R27 ;  /* 0x0000001b0c0c723e */ /* 0x000fe400000010ff */
[----:B------:R-:W-:Y:S01]  /*3c40*/  F2FP.BF16.F32.PACK_AB R15, R15, R26 ;  /* 0x0000001a0f0f723e */ /* 0x000fe200000010ff */
[----:B------:R-:W-:-:S02]  /*3c50*/  IMAD R52, R66, 0x4, R51 ;  /* 0x0000000442347824 */ /* 0x000fc400078e0233 */
[----:B0-----:R-:W-:Y:S01]  /*3c60*/  FADD R17, R10, -1 ;  /* 0xbf8000000a117421 */ /* 0x001fe20000000000 */
[----:B------:R-:W-:Y:S01]  /*3c70*/  IMAD.MOV.U32 R18, RZ, RZ, 0x3dc6b27f ;  /* 0x3dc6b27fff127424 */ /* 0x000fe200078e00ff */
[----:B------:R-:W-:Y:S01]  /*3c80*/  F2FP.BF16.F32.PACK_AB R10, R21, R32 ;  /* 0x00000020150a723e */ /* 0x000fe200000010ff */
[C---:B------:R-:W-:Y:S01]  /*3c90*/  IMAD R54, R66.reuse, 0x4, R52 ;  /* 0x0000000442367824 */ /* 0x040fe200078e0234 */
[----:B------:R-:W-:Y:S01]  /*3ca0*/  ISETP.GE.U32.AND P3, PT, R83, 0x7f800000, PT ;  /* 0x7f8000005300780c */ /* 0x000fe20003f66070 */
[-C--:B------:R-:W-:Y:S01]  /*3cb0*/  FFMA.FTZ R16, R7, R18.reuse, -0.16845393180847167969 ;  /* 0xbe2c7f3007107423 */ /* 0x080fe20000010012 */
[----:B------:R-:W-:Y:S01]  /*3cc0*/  FFMA.FTZ R18, R17, R18, -0.16845393180847167969 ;  /* 0xbe2c7f3011127423 */ /* 0x000fe20000010012 */
[----:B------:R0:W-:Y:S01]  /*3cd0*/  STS.128 [R3+UR8+0x80], R8 ;  /* 0x0000800803007988 */ /* 0x0001e20008000c08 */
[----:B------:R-:W-:Y:S02]  /*3ce0*/  IMAD R57, R66, 0x4, R54 ;  /* 0x0000000442397824 */ /* 0x000fe400078e0236 */
[----:B------:R-:W-:Y:S01]  /*3cf0*/  FFMA.FTZ R16, R7, R16, 0.1716887056827545166 ;  /* 0x3e2fcf2a07107423 */ /* 0x000fe20000010010 */
[----:B------:R-:W-:Y:S01]  /*3d00*/  FFMA.FTZ R18, R17, R18, 0.1716887056827545166 ;  /* 0x3e2fcf2a11127423 */ /* 0x000fe20000010012 */
[----:B------:R-:W-:Y:S01]  /*3d10*/  F2FP.BF16.F32.PACK_AB R14, R14, R23 ;  /* 0x000000170e0e723e */ /* 0x000fe200000010ff */
[----:B------:R-:W-:-:S02]  /*3d20*/  IMAD R58, R66, 0x4, R57 ;  /* 0x00000004423a7824 */ /* 0x000fc400078e0239 */
[----:B------:R-:W-:Y:S01]  /*3d30*/  FFMA.FTZ R16, R7, R16, -0.17900948226451873779 ;  /* 0xbe374e4307107423 */ /* 0x000fe20000010010 */
[----:B------:R-:W-:Y:S01]  /*3d40*/  FFMA.FTZ R18, R17, R18, -0.17900948226451873779 ;  /* 0xbe374e4311127423 */ /* 0x000fe20000010012 */
[----:B------:R-:W-:Y:S01]  /*3d50*/  F2FP.BF16.F32.PACK_AB R24, R31, R56 ;  /* 0x000000381f18723e */ /* 0x000fe200000010ff */
[C---:B------:R-:W-:Y:S02]  /*3d60*/  IMAD R59, R66.reuse, 0x4, R58 ;  /* 0x00000004423b7824 */ /* 0x040fe400078e023a */
[----:B------:R-:W-:Y:S01]  /*3d70*/  FFMA.FTZ R16, R7, R16, 0.20512372255325317383 ;  /* 0x3e520bf407107423 */ /* 0x000fe20000010010 */
[----:B------:R-:W-:Y:S01]  /*3d80*/  FFMA.FTZ R18, R17, R18, 0.20512372255325317383 ;  /* 0x3e520bf411127423 */ /* 0x000fe20000010012 */
[----:B------:R-:W-:Y:S01]  /*3d90*/  F2FP.BF16.F32.PACK_AB R25, R39, R42 ;  /* 0x0000002a2719723e */ /* 0x000fe200000010ff */
[----:B------:R-:W-:Y:S01]  /*3da0*/  STS.128 [R3+UR8+0x400], R12 ;  /* 0x0004000c03007988 */ /* 0x000fe20008000c08 */
[----:B------:R-:W-:Y:S01]  /*3db0*/  FFMA.FTZ R16, R7, R16, -0.24046532809734344482 ;  /* 0xbe763c8b07107423 */ /* 0x000fe20000010010 */
[----:B------:R-:W-:Y:S01]  /*3dc0*/  FFMA.FTZ R18, R17, R18, -0.24046532809734344482 ;  /* 0xbe763c8b11127423 */ /* 0x000fe20000010012 */
[----:B0-----:R-:W0:Y:S01]  /*3dd0*/  LDC.64 R8, c[0x0][0x228] ;  /* 0x00008a00ff087b82 */ /* 0x001e220000000a00 */
[----:B------:R-:W-:Y:S01]  /*3de0*/  F2FP.BF16.F32.PACK_AB R26, R47, R28 ;  /* 0x0000001c2f1a723e */ /* 0x000fe200000010ff */
[----:B------:R-:W-:Y:S01]  /*3df0*/  FFMA.FTZ R16, R7, R16, 0.28857114911079406738 ;  /* 0x3e93bf9907107423 */ /* 0x000fe20000010010 */
[----:B------:R-:W-:Y:S01]  /*3e00*/  FFMA.FTZ R18, R17, R18, 0.28857114911079406738 ;  /* 0x3e93bf9911127423 */ /* 0x000fe20000010012 */
[----:B------:R-:W-:Y:S01]  /*3e10*/  F2FP.BF16.F32.PACK_AB R27, R55, R22 ;  /* 0x00000016371b723e */ /* 0x000fe200000010ff */
[----:B------:R-:W-:-:S02]  /*3e20*/  IMAD R61, R66, 0x4, R59 ;  /* 0x00000004423d7824 */ /* 0x000fc400078e023b */
[----:B------:R-:W-:Y:S01]  /*3e30*/  FFMA.FTZ R16, R7, R16, -0.36067417263984680176 ;  /* 0xbeb8aa4907107423 */ /* 0x000fe20000010010 */
[----:B------:R-:W-:Y:S01]  /*3e40*/  FFMA.FTZ R18, R17, R18, -0.36067417263984680176 ;  /* 0xbeb8aa4911127423 */ /* 0x000fe20000010012 */
[----:B------:R-:W-:Y:S01]  /*3e50*/  @P3 MOV R10, 0x7f800000 ;  /* 0x7f800000000a3802 */ /* 0x000fe20000000f00 */
[----:B------:R2:W-:Y:S01]  /*3e60*/  STS.128 [R3+UR8+0x480], R24 ;  /* 0x0004801803007988 */ /* 0x0005e20008000c08 */
[----:B------:R-:W-:Y:S01]  /*3e70*/  FFMA.FTZ R16, R7, R16, 0.48089820146560668945 ;  /* 0x3ef6384a07107423 */ /* 0x000fe20000010010 */
[----:B------:R-:W-:Y:S01]  /*3e80*/  FFMA.FTZ R18, R17, R18, 0.48089820146560668945 ;  /* 0x3ef6384a11127423 */ /* 0x000fe20000010012 */
[----:B------:R-:W-:Y:S01]  /*3e90*/  ULDC.64 UR8, c[0x0][0x270] ;  /* 0x00009c0000087ab9 */ /* 0x000fe20000000a00 */
[C---:B------:R-:W-:Y:S02]  /*3ea0*/  IMAD R63, R66.reuse, 0x4, R61 ;  /* 0x00000004423f7824 */ /* 0x040fe400078e023d */
[----:B------:R-:W-:Y:S01]  /*3eb0*/  FFMA.FTZ R16, R7, R16, -0.72134751081466674805 ;  /* 0xbf38aa3b07107423 */ /* 0x000fe20000010010 */
[----:B------:R-:W-:Y:S01]  /*3ec0*/  FFMA.FTZ R18, R17, R18, -0.72134751081466674805 ;  /* 0xbf38aa3b11127423 */ /* 0x000fe20000010012 */
[----:B-1----:R-:W-:Y:S01]  /*3ed0*/  UIMAD UR8, UR12, UR8, URZ ;  /* 0x000000080c0872a4 */ /* 0x002fe2000f8e023f */
[----:B------:R-:W-:Y:S01]  /*3ee0*/  BAR.SYNC.DEFER_BLOCKING 0x0 ;  /* 0x0000000000007b1d */ /* 0x000fe20000010000 */
[----:B------:R-:W-:Y:S01]  /*3ef0*/  FMUL R16, R7, R16 ;  /* 0x0000001007107220 */ /* 0x000fe20000400000 */
[----:B------:R-:W-:Y:S01]  /*3f00*/  FMUL R18, R17, R18 ;  /* 0x0000001211127220 */ /* 0x000fe20000400000 */
[----:B------:R-:W-:Y:S01]  /*3f10*/  USHF.L.U32 UR11, UR8, 0x1, URZ ;  /* 0x00000001080b7899 */ /* 0x000fe2000800063f */
[----:B------:R-:W-:Y:S01]  /*3f20*/  LEA R67, R66, R63, 0x2 ;  /* 0x0000003f42437211 */ /* 0x000fe200078e10ff */
[----:B------:R-:W-:Y:S01]  /*3f30*/  FMUL R16, R7, R16 ;  /* 0x0000001007107220 */ /* 0x000fe20000400000 */
[----:B------:R-:W-:Y:S01]  /*3f40*/  FMUL R18, R17, R18 ;  /* 0x0000001211127220 */ /* 0x000fe20000400000 */
[----:B------:R-:W-:-:S02]  /*3f50*/  FSETP.NEU.AND P2, PT, R68, RZ, PT ;  /* 0x000000ff4400720b */ /* 0x000fc40003f4d000 */
[----:B------:R-:W-:Y:S01]  /*3f60*/  FFMA.FTZ R7, R7, 1.4426950216293334961, R16 ;  /* 0x3fb8aa3b07077823 */ /* 0x000fe20000010010 */
[----:B------:R-:W-:Y:S01]  /*3f70*/  FFMA.FTZ R17, R17, 1.4426950216293334961, R18 ;  /* 0x3fb8aa3b11117823 */ /* 0x000fe20000010012 */
[----:B------:R-:W-:Y:S01]  /*3f80*/  IMAD R69, R66, 0x4, R67 ;  /* 0x0000000442457824 */ /* 0x000fe200078e0243 */
[----:B------:R-:W-:Y:S01]  /*3f90*/  SHF.R.U32.HI R5, RZ, 0x1, R0 ;  /* 0x00000001ff057819 */ /* 0x000fe20000011600 */
[----:B------:R-:W-:Y:S01]  /*3fa0*/  FADD R80, R6, R7 ;  /* 0x0000000706507221 */ /* 0x000fe20000000000 */
[----:B------:R-:W-:Y:S02]  /*3fb0*/  @P1 IMAD.MOV.U32 R6, RZ, RZ, 0x7f800000 ;  /* 0x7f800000ff061424 */ /* 0x000fe400078e00ff */
[----:B--2---:R-:W-:Y:S01]  /*3fc0*/  FADD R3, R20, R17 ;  /* 0x0000001114037221 */ /* 0x004fe20000000000 */
[C---:B------:R-:W-:Y:S01]  /*3fd0*/  @P3 FFMA.FTZ R3, R83.reuse, R10, +INF ;  /* 0x7f80000053033423 */ /* 0x040fe2000001000a */
[----:B------:R-:W-:Y:S02]  /*3fe0*/  IMAD R71, R66, 0x4, R69 ;  /* 0x0000000442477824 */ /* 0x000fe400078e0245 */
[----:B------:R-:W-:Y:S01]  /*3ff0*/  @P1 FFMA.FTZ R80, R68, R6, +INF ;  /* 0x7f80000044501423 */ /* 0x000fe20000010006 */
[----:B------:R-:W-:Y:S01]  /*4000*/  IMAD R6, R2, UR9, RZ ;  /* 0x0000000902067c24 */ /* 0x000fe2000f8e02ff */
[----:B------:R-:W-:Y:S01]  /*4010*/  UIMAD.WIDE UR8, UR8, 0x2, URZ ;  /* 0x00000002080878a5 */ /* 0x000fe2000f8e023f */
[----:B------:R-:W-:Y:S01]  /*4020*/  IMAD R73, R66, 0x4, R71 ;  /* 0x0000000442497824 */ /* 0x000fe200078e0247 */
[----:B------:R-:W-:Y:S01]  /*4030*/  FSETP.NEU.AND P1, PT, R83, RZ, PT ;  /* 0x000000ff5300720b */ /* 0x000fe20003f2d000 */
[----:B------:R-:W-:Y:S01]  /*4040*/  IMAD.SHL.U32 R7, R6, 0x2, RZ ;  /* 0x0000000206077824 */ /* 0x000fe200078e00ff */
[----:B------:R-:W-:Y:S01]  /*4050*/  LOP3.LUT R83, R4, UR10, RZ, 0x3c, !PT ;  /* 0x0000000a04537c12 */ /* 0x000fe2000f8e3cff */
[----:B------:R-:W-:Y:S01]  /*4060*/  IMAD.HI R6, R6, 0x2, RZ ;  /* 0x0000000206067827 */ /* 0x000fe200078e02ff */
[----:B------:R-:W-:Y:S01]  /*4070*/  FSEL R80, R80, -INF , P2 ;  /* 0xff80000050507808 */ /* 0x000fe20001000000 */
[----:B------:R-:W-:Y:S01]  /*4080*/  ULDC UR8, c[0x0][0x27c] ;  /* 0x00009f0000087ab9 */ /* 0x000fe20000000800 */
[----:B0-----:R-:W-:Y:S01]  /*4090*/  IADD3 R78, P3, P4, R7, UR11, R8 ;  /* 0x0000000b074e7c10 */ /* 0x001fe2000fc7e008 */
[----:B------:R-:W-:Y:S01]  /*40a0*/  IMAD R75, R66, 0x4, R73 ;  /* 0x00000004424b7824 */ /* 0x000fe200078e0249 */
[----:B------:R-:W-:Y:S01]  /*40b0*/  LOP3.LUT R88, R83, 0x40, RZ, 0x3c, !PT ;  /* 0x0000004053587812 */ /* 0x000fe200078e3cff */
[----:B------:R-:W-:Y:S01]  /*40c0*/  FFMA R80, R80, 0.69314718246459960938, R65 ;  /* 0x3f31721850507823 */ /* 0x000fe20000000041 */
[----:B------:R-:W-:Y:S01]  /*40d0*/  IADD3.X R84, R6, UR9, R9, P3, P4 ;  /* 0x0000000906547c10 */ /* 0x000fe20009fe8409 */
[C---:B------:R-:W-:Y:S01]  /*40e0*/  IMAD R77, R66.reuse, 0x4, R75 ;  /* 0x00000004424d7824 */ /* 0x040fe200078e024b */
[-C--:B------:R-:W-:Y:S01]  /*40f0*/  LEA R6, P5, R37, R78.reuse, 0x1 ;  /* 0x0000004e25067211 */ /* 0x080fe200078a08ff */
[----:B------:R-:W0:Y:S01]  /*4100*/  LDS.128 R8, [R83+UR4] ;  /* 0x0000000453087984 */ /* 0x000e220008000c00 */
[-C--:B------:R-:W-:Y:S01]  /*4110*/  LEA R16, P6, R41, R78.reuse, 0x1 ;  /* 0x0000004e29107211 */ /* 0x080fe200078c08ff */
[C---:B------:R-:W-:Y:S01]  /*4120*/  IMAD R79, R66.reuse, 0x4, R77 ;  /* 0x00000004424f7824 */ /* 0x040fe200078e024d */
[-C--:B------:R-:W-:Y:S01]  /*4130*/  LEA R18, P3, R29, R78.reuse, 0x1 ;  /* 0x0000004e1d127211 */ /* 0x080fe200078608ff */
[----:B------:R-:W1:Y:S01]  /*4140*/  LDS.128 R12, [R88+UR4] ;  /* 0x00000004580c7984 */ /* 0x000e620008000c00 */
[----:B------:R-:W-:Y:S01]  /*4150*/  LEA R20, P4, R33, R78, 0x1 ;  /* 0x0000004e21147211 */ /* 0x000fe200078808ff */
[C---:B------:R-:W-:Y:S01]  /*4160*/  IMAD R81, R66.reuse, 0x4, R79 ;  /* 0x0000000442517824 */ /* 0x040fe200078e024f */
[-C--:B------:R-:W-:Y:S01]  /*4170*/  LEA.HI.X.SX32 R7, R37, R84.reuse, 0x1, P5 ;  /* 0x0000005425077211 */ /* 0x080fe200028f0eff */
[----:B------:R-:W2:Y:S01]  /*4180*/  LDS.128 R88, [R88+UR4+0x800] ;  /* 0x0008000458587984 */ /* 0x000ea20008000c00 */
[-C--:B------:R-:W-:Y:S01]  /*4190*/  LEA.HI.X.SX32 R17, R41, R84.reuse, 0x1, P6 ;  /* 0x0000005429117211 */ /* 0x080fe200030f0eff */
[C---:B------:R-:W-:Y:S01]  /*41a0*/  IMAD R82, R66.reuse, 0x4, R81 ;  /* 0x0000000442527824 */ /* 0x040fe200078e0251 */
[----:B------:R-:W-:Y:S01]  /*41b0*/  LEA.HI.X.SX32 R19, R29, R84, 0x1, P3 ;  /* 0x000000541d137211 */ /* 0x000fe200018f0eff */
[----:B------:R-:W-:Y:S01]  /*41c0*/  UIMAD UR8, UR12, UR8, URZ ;  /* 0x000000080c0872a4 */ /* 0x000fe2000f8e023f */
[-C--:B------:R-:W-:Y:S01]  /*41d0*/  LEA R22, P5, R45, R78.reuse, 0x1 ;  /* 0x0000004e2d167211 */ /* 0x080fe200078a08ff */
[----:B------:R-:W-:Y:S01]  /*41e0*/  IMAD R4, R66, 0x4, R82 ;  /* 0x0000000442047824 */ /* 0x000fe200078e0252 */
[-C--:B------:R-:W-:Y:S01]  /*41f0*/  LEA R24, P6, R49, R78.reuse, 0x1 ;  /* 0x0000004e31187211 */ /* 0x080fe200078c08ff */
[----:B------:R-:W-:Y:S01]  /*4200*/  USHF.L.U32 UR10, UR8, 0x2, URZ ;  /* 0x00000002080a7899 */ /* 0x000fe2000800063f */
[----:B------:R-:W-:Y:S01]  /*4210*/  LEA R26, P3, R53, R78, 0x1 ;  /* 0x0000004e351a7211 */ /* 0x000fe200078608ff */
[----:B------:R-:W-:Y:S01]  /*4220*/  UIMAD.WIDE UR8, UR8, 0x4, URZ ;  /* 0x00000004080878a5 */ /* 0x000fe2000f8e023f */
[----:B------:R-:W-:-:S02]  /*4230*/  LEA.HI.X.SX32 R21, R33, R84, 0x1, P4 ;  /* 0x0000005421157211 */ /* 0x000fc400020f0eff */
[----:B------:R-:W-:Y:S02]  /*4240*/  LEA R28, P4, R35, R78, 0x1 ;  /* 0x0000004e231c7211 */ /* 0x000fe400078808ff */
[-C--:B------:R-:W-:Y:S02]  /*4250*/  LEA.HI.X.SX32 R23, R45, R84.reuse, 0x1, P5 ;  /* 0x000000542d177211 */ /* 0x080fe400028f0eff */
[-C--:B------:R-:W-:Y:S02]  /*4260*/  LEA.HI.X.SX32 R25, R49, R84.reuse, 0x1, P6 ;  /* 0x0000005431197211 */ /* 0x080fe400030f0eff */
[----:B------:R-:W-:Y:S02]  /*4270*/  LEA.HI.X.SX32 R27, R53, R84, 0x1, P3 ;  /* 0x00000054351b7211 */ /* 0x000fe400018f0eff */
[-C--:B------:R-:W-:Y:S02]  /*4280*/  LEA R30, P5, R40, R78.reuse, 0x1 ;  /* 0x0000004e281e7211 */ /* 0x080fe400078a08ff */
[----:B------:R-:W-:-:S02]  /*4290*/  LEA R32, P6, R43, R78, 0x1 ;  /* 0x0000004e2b207211 */ /* 0x000fc400078c08ff */
[----:B------:R-:W-:Y:S02]  /*42a0*/  LEA R34, P3, R44, R78, 0x1 ;  /* 0x0000004e2c227211 */ /* 0x000fe400078608ff */
[----:B------:R-:W-:Y:S02]  /*42b0*/  LEA.HI.X.SX32 R29, R35, R84, 0x1, P4 ;  /* 0x00000054231d7211 */ /* 0x000fe400020f0eff */
[----:B------:R-:W-:Y:S02]  /*42c0*/  LEA R36, P4, R48, R78, 0x1 ;  /* 0x0000004e30247211 */ /* 0x000fe400078808ff */
[-C--:B------:R-:W-:Y:S01]  /*42d0*/  LEA.HI.X.SX32 R31, R40, R84.reuse, 0x1, P5 ;  /* 0x00000054281f7211 */ /* 0x080fe200028f0eff */
[----:B0-----:R0:W-:Y:S01]  /*42e0*/  STG.E.U16 desc[UR6][R6.64], R8 ;  /* 0x0000000806007986 */ /* 0x0011e2000c101506 */
[-C--:B------:R-:W-:Y:S02]  /*42f0*/  LEA.HI.X.SX32 R33, R43, R84.reuse, 0x1, P6 ;  /* 0x000000542b217211 */ /* 0x080fe400030f0eff */
[----:B------:R-:W-:Y:S01]  /*4300*/  LEA.HI.X.SX32 R35, R44, R84, 0x1, P3 ;  /* 0x000000542c237211 */ /* 0x000fe200018f0eff */
[----:B-1----:R1:W-:Y:S01]  /*4310*/  STG.E.U16 desc[UR6][R16.64], R12 ;  /* 0x0000000c10007986 */ /* 0x0023e2000c101506 */
[----:B------:R-:W-:-:S02]  /*4320*/  LEA R38, P5, R46, R78, 0x1 ;  /* 0x0000004e2e267211 */ /* 0x000fc400078a08ff */
[-C--:B------:R-:W-:Y:S02]  /*4330*/  LEA R40, P6, R50, R78.reuse, 0x1 ;  /* 0x0000004e32287211 */ /* 0x080fe400078c08ff */
[----:B------:R-:W-:Y:S02]  /*4340*/  LEA R42, P3, R51, R78, 0x1 ;  /* 0x0000004e332a7211 */ /* 0x000fe400078608ff */
[----:B------:R-:W-:Y:S02]  /*4350*/  LEA.HI.X.SX32 R37, R48, R84, 0x1, P4 ;  /* 0x0000005430257211 */ /* 0x000fe400020f0eff */
[----:B------:R-:W-:Y:S02]  /*4360*/  LEA R44, P4, R52, R78, 0x1 ;  /* 0x0000004e342c7211 */ /* 0x000fe400078808ff */
[-C--:B------:R-:W-:Y:S02]  /*4370*/  LEA.HI.X.SX32 R39, R46, R84.reuse, 0x1, P5 ;  /* 0x000000542e277211 */ /* 0x080fe400028f0eff */
[----:B------:R-:W-:-:S02]  /*4380*/  LEA.HI.X.SX32 R41, R50, R84, 0x1, P6 ;  /* 0x0000005432297211 */ /* 0x000fc400030f0eff */
[----:B------:R-:W-:Y:S02]  /*4390*/  LEA.HI.X.SX32 R43, R51, R84, 0x1, P3 ;  /* 0x00000054332b7211 */ /* 0x000fe400018f0eff */
[-C--:B------:R-:W-:Y:S02]  /*43a0*/  LEA R46, P5, R54, R78.reuse, 0x1 ;  /* 0x0000004e362e7211 */ /* 0x080fe400078a08ff */
[-C--:B------:R-:W-:Y:S02]  /*43b0*/  LEA R48, P6, R57, R78.reuse, 0x1 ;  /* 0x0000004e39307211 */ /* 0x080fe400078c08ff */
[----:B------:R-:W-:Y:S02]  /*43c0*/  LEA R50, P3, R58, R78, 0x1 ;  /* 0x0000004e3a327211 */ /* 0x000fe400078608ff */
[----:B------:R-:W-:Y:S02]  /*43d0*/  LEA.HI.X.SX32 R45, R52, R84, 0x1, P4 ;  /* 0x00000054342d7211 */ /* 0x000fe400020f0eff */
[----:B------:R-:W-:-:S02]  /*43e0*/  LEA R52, P4, R59, R78, 0x1 ;  /* 0x0000004e3b347211 */ /* 0x000fc400078808ff */
[-C--:B------:R-:W-:Y:S02]  /*43f0*/  LEA.HI.X.SX32 R47, R54, R84.reuse, 0x1, P5 ;  /* 0x00000054362f7211 */ /* 0x080fe400028f0eff */
[-C--:B------:R-:W-:Y:S02]  /*4400*/  LEA.HI.X.SX32 R49, R57, R84.reuse, 0x1, P6 ;  /* 0x0000005439317211 */ /* 0x080fe400030f0eff */
[----:B------:R-:W-:Y:S02]  /*4410*/  LEA.HI.X.SX32 R51, R58, R84, 0x1, P3 ;  /* 0x000000543a337211 */ /* 0x000fe400018f0eff */
[-C--:B------:R-:W-:Y:S02]  /*4420*/  LEA R54, P5, R61, R78.reuse, 0x1 ;  /* 0x0000004e3d367211 */ /* 0x080fe400078a08ff */
[-C--:B------:R-:W-:Y:S02]  /*4430*/  LEA R56, P6, R63, R78.reuse, 0x1 ;  /* 0x0000004e3f387211 */ /* 0x080fe400078c08ff */
[----:B------:R-:W-:-:S02]  /*4440*/  LEA R58, P3, R67, R78, 0x1 ;  /* 0x0000004e433a7211 */ /* 0x000fc400078608ff */
[----:B------:R-:W-:Y:S02]  /*4450*/  LEA.HI.X.SX32 R53, R59, R84, 0x1, P4 ;  /* 0x000000543b357211 */ /* 0x000fe400020f0eff */
[----:B------:R-:W-:Y:S02]  /*4460*/  LEA R60, P4, R69, R78, 0x1 ;  /* 0x0000004e453c7211 */ /* 0x000fe400078808ff */
[-C--:B------:R-:W-:Y:S02]  /*4470*/  LEA.HI.X.SX32 R55, R61, R84.reuse, 0x1, P5 ;  /* 0x000000543d377211 */ /* 0x080fe400028f0eff */
[-C--:B------:R-:W-:Y:S02]  /*4480*/  LEA.HI.X.SX32 R57, R63, R84.reuse, 0x1, P6 ;  /* 0x000000543f397211 */ /* 0x080fe400030f0eff */
[----:B------:R-:W-:Y:S02]  /*4490*/  LEA.HI.X.SX32 R59, R67, R84, 0x1, P3 ;  /* 0x00000054433b7211 */ /* 0x000fe400018f0eff */
        /* <DEDUP_REMOVED lines=15> */
[-C--:B------:R-:W-:Y:S02]  /*4590*/  LEA.HI.X.SX32 R77, R82, R84.reuse, 0x1, P3 ;  /* 0x00000054524d7211 */ /* 0x080fe400018f0eff */
[----:B------:R-:W-:Y:S02]  /*45a0*/  LEA.HI.X.SX32 R79, R4, R84, 0x1, P4 ;  /* 0x00000054044f7211 */ /* 0x000fe400020f0eff */
[----:B------:R-:W3:Y:S01]  /*45b0*/  LDS.128 R84, [R83+UR4+0x800] ;  /* 0x0008000453547984 */ /* 0x000ee20008000c00 */
[----:B------:R-:W-:Y:S02]  /*45c0*/  PRMT R4, R8, 0x7632, R4 ;  /* 0x0000763208047816 */ /* 0x000fe40000000004 */
[----:B0-----:R-:W-:-:S02]  /*45d0*/  PRMT R7, R12, 0x7632, R7 ;  /* 0x000076320c077816 */ /* 0x001fc40000000007 */
[----:B-1----:R-:W-:Y:S01]  /*45e0*/  PRMT R17, R9, 0x7632, R17 ;  /* 0x0000763209117816 */ /* 0x002fe20000000011 */
[----:B------:R0:W-:Y:S01]  /*45f0*/  STG.E.U16 desc[UR6][R18.64], R4 ;  /* 0x0000000412007986 */ /* 0x0001e2000c101506 */
[----:B------:R-:W-:Y:S02]  /*4600*/  PRMT R6, R10, 0x7632, R6 ;  /* 0x000076320a067816 */ /* 0x000fe40000000006 */
[----:B------:R-:W-:Y:S01]  /*4610*/  PRMT R8, R14, 0x7632, R8 ;  /* 0x000076320e087816 */ /* 0x000fe20000000008 */
[----:B------:R1:W-:Y:S01]  /*4620*/  STG.E.U16 desc[UR6][R20.64], R7 ;  /* 0x0000000714007986 */ /* 0x0003e2000c101506 */
[----:B------:R-:W-:Y:S02]  /*4630*/  FSEL R3, R3, -INF , P1 ;  /* 0xff80000003037808 */ /* 0x000fe40000800000 */
[----:B------:R-:W-:Y:S01]  /*4640*/  IADD3 R104, R104, UR4, R103 ;  /* 0x0000000468687c10 */ /* 0x000fe2000fffe067 */
[----:B------:R4:W-:Y:S01]  /*4650*/  STG.E.U16 desc[UR6][R22.64], R9 ;  /* 0x0000000916007986 */ /* 0x0009e2000c101506 */
[----:B------:R-:W-:Y:S01]  /*4660*/  LOP3.LUT R5, R5, 0x4, RZ, 0xc0, !PT ;  /* 0x0000000405057812 */ /* 0x000fe200078ec0ff */
[----:B------:R-:W-:Y:S01]  /*4670*/  FFMA R81, R3, 0.69314718246459960938, R64 ;  /* 0x3f31721803517823 */ /* 0x000fe20000000040 */
[----:B------:R-:W-:Y:S01]  /*4680*/  IMAD.SHL.U32 R3, R2, 0x4, RZ ;  /* 0x0000000402037824 */ /* 0x000fe200078e00ff */
[----:B0-----:R-:W-:Y:S01]  /*4690*/  PRMT R19, R13, 0x7632, R19 ;  /* 0x000076320d137816 */ /* 0x001fe20000000013 */
[----:B------:R-:W-:Y:S01]  /*46a0*/  STG.E.U16 desc[UR6][R24.64], R13 ;  /* 0x0000000d18007986 */ /* 0x000fe2000c101506 */
[----:B------:R-:W-:Y:S01]  /*46b0*/  IMAD.SHL.U32 R4, R0, 0x2, RZ ;  /* 0x0000000200047824 */ /* 0x000fe200078e00ff */
[----:B-1----:R-:W-:-:S02]  /*46c0*/  PRMT R21, R11, 0x7632, R21 ;  /* 0x000076320b157816 */ /* 0x002fc40000000015 */
[----:B------:R2:W-:Y:S01]  /*46d0*/  STG.E.U16 desc[UR6][R26.64], R17 ;  /* 0x000000111a007986 */ /* 0x0005e2000c101506 */
[----:B------:R-:W-:Y:S01]  /*46e0*/  IMAD.HI R0, R2, 0x4, RZ ;  /* 0x0000000402007827 */ /* 0x000fe200078e02ff */
[----:B------:R-:W-:Y:S02]  /*46f0*/  LOP3.LUT R4, R4, 0xf8, RZ, 0xc0, !PT ;  /* 0x000000f804047812 */ /* 0x000fe400078ec0ff */
[----:B------:R0:W-:Y:S01]  /*4700*/  STG.E.U16 desc[UR6][R28.64], R19 ;  /* 0x000000131c007986 */ /* 0x0001e2000c101506 */
[----:B----4-:R-:W-:Y:S01]  /*4710*/  PRMT R22, R15, 0x7632, R22 ;  /* 0x000076320f167816 */ /* 0x010fe20000000016 */
[----:B------:R-:W-:Y:S02]  /*4720*/  IMAD.IADD R5, R5, 0x1, R104 ;  /* 0x0000000105057824 */ /* 0x000fe400078e0268 */
[----:B------:R1:W-:Y:S04]  /*4730*/  STG.E.U16 desc[UR6][R30.64], R10 ;  /* 0x0000000a1e007986 */ /* 0x0003e8000c101506 */
[----:B------:R-:W-:Y:S01]  /*4740*/  STG.E.U16 desc[UR6][R32.64], R14 ;  /* 0x0000000e20007986 */ /* 0x000fe2000c101506 */
[----:B--2---:R-:W-:-:S03]  /*4750*/  PRMT R26, R88, 0x7632, R26 ;  /* 0x00007632581a7816 */ /* 0x004fc6000000001a */
[----:B------:R2:W-:Y:S01]  /*4760*/  STG.E.U16 desc[UR6][R34.64], R6 ;  /* 0x0000000622007986 */ /* 0x0005e2000c101506 */
[----:B---3--:R-:W-:Y:S02]  /*4770*/  PRMT R25, R84, 0x7632, R25 ;  /* 0x0000763254197816 */ /* 0x008fe40000000019 */
[----:B0-----:R-:W-:Y:S01]  /*4780*/  PRMT R29, R85, 0x7632, R29 ;  /* 0x00007632551d7816 */ /* 0x001fe2000000001d */
[----:B------:R-:W-:Y:S01]  /*4790*/  STG.E.U16 desc[UR6][R36.64], R8 ;  /* 0x0000000824007986 */ /* 0x000fe2000c101506 */
[----:B-1----:R-:W-:-:S03]  /*47a0*/  PRMT R30, R89, 0x7632, R30 ;  /* 0x00007632591e7816 */ /* 0x002fc6000000001e */
[----:B------:R0:W-:Y:S04]  /*47b0*/  STG.E.U16 desc[UR6][R38.64], R11 ;  /* 0x0000000b26007986 */ /* 0x0001e8000c101506 */
[----:B------:R1:W-:Y:S01]  /*47c0*/  STG.E.U16 desc[UR6][R40.64], R15 ;  /* 0x0000000f28007986 */ /* 0x0003e2000c101506 */
[----:B--2---:R-:W-:Y:S01]  /*47d0*/  PRMT R34, R86, 0x7632, R34 ;  /* 0x0000763256227816 */ /* 0x004fe20000000022 */
[----:B------:R-:W2:Y:S01]  /*47e0*/  LDC.64 R6, c[0x0][0x230] ;  /* 0x00008c00ff067b82 */ /* 0x000ea20000000a00 */
[----:B------:R-:W-:Y:S01]  /*47f0*/  PRMT R35, R90, 0x7632, R35 ;  /* 0x000076325a237816 */ /* 0x000fe20000000023 */
[----:B------:R1:W-:Y:S04]  /*4800*/  STG.E.U16 desc[UR6][R42.64], R21 ;  /* 0x000000152a007986 */ /* 0x0003e8000c101506 */
[----:B------:R1:W-:Y:S01]  /*4810*/  STG.E.U16 desc[UR6][R44.64], R22 ;  /* 0x000000162c007986 */ /* 0x0003e2000c101506 */
[----:B0-----:R-:W-:-:S02]  /*4820*/  PRMT R38, R87, 0x7632, R38 ;  /* 0x0000763257267816 */ /* 0x001fc40000000026 */
[----:B------:R-:W-:Y:S01]  /*4830*/  PRMT R39, R91, 0x7632, R39 ;  /* 0x000076325b277816 */ /* 0x000fe20000000027 */
[----:B------:R1:W-:Y:S04]  /*4840*/  STG.E.U16 desc[UR6][R46.64], R84 ;  /* 0x000000542e007986 */ /* 0x0003e8000c101506 */
[----:B------:R1:W-:Y:S04]  /*4850*/  STG.E.U16 desc[UR6][R48.64], R88 ;  /* 0x0000005830007986 */ /* 0x0003e8000c101506 */
[----:B------:R1:W-:Y:S04]  /*4860*/  STG.E.U16 desc[UR6][R50.64], R25 ;  /* 0x0000001932007986 */ /* 0x0003e8000c101506 */
[----:B------:R1:W-:Y:S01]  /*4870*/  STG.E.U16 desc[UR6][R52.64], R26 ;  /* 0x0000001a34007986 */ /* 0x0003e2000c101506 */
[----:B--2---:R-:W-:-:S03]  /*4880*/  IADD3 R2, P1, P2, R3, UR10, R6 ;  /* 0x0000000a03027c10 */ /* 0x004fc6000fa3e006 */
[----:B------:R1:W-:Y:S01]  /*4890*/  STG.E.U16 desc[UR6][R54.64], R85 ;  /* 0x0000005536007986 */ /* 0x0003e2000c101506 */
[----:B------:R-:W-:-:S03]  /*48a0*/  IADD3.X R3, R0, UR9, R7, P1, P2 ;  /* 0x0000000900037c10 */ /* 0x000fc60008fe4407 */
[----:B------:R1:W-:Y:S04]  /*48b0*/  STG.E.U16 desc[UR6][R56.64], R89 ;  /* 0x0000005938007986 */ /* 0x0003e8000c101506 */
        /* <DEDUP_REMOVED lines=9> */
[----:B------:R1:W-:Y:S01]  /*4950*/  STG.E.U16 desc[UR6][R78.64], R39 ;  /* 0x000000274e007986 */ /* 0x0003e2000c101506 */
[----:B------:R-:W-:Y:S06]  /*4960*/  BAR.SYNC.DEFER_BLOCKING 0x0 ;  /* 0x0000000000007b1d */ /* 0x000fec0000010000 */
[----:B------:R1:W-:Y:S02]  /*4970*/  STS.64 [R4+UR4], R80 ;  /* 0x0000005004007988 */ /* 0x0003e40008000a04 */
[----:B------:R-:W-:Y:S06]  /*4980*/  BAR.SYNC.DEFER_BLOCKING 0x0 ;  /* 0x0000000000007b1d */ /* 0x000fec0000010000 */
[----:B------:R-:W-:Y:S05]  /*4990*/  @P0 EXIT ;  /* 0x000000000000094d */ /* 0x000fea0003800000 */
[----:B------:R-:W0:Y:S04]  /*49a0*/  LDS R5, [R5] ;  /* 0x0000000005057984 */ /* 0x000e280000000800 */
[----:B0-----:R-:W-:Y:S01]  /*49b0*/  STG.E desc[UR6][R2.64], R5 ;  /* 0x0000000502007986 */ /* 0x001fe2000c101906 */
[----:B------:R-:W-:Y:S05]  /*49c0*/  EXIT ;  /* 0x000000000000794d */ /* 0x000fea0003800000 */
.L_x_2:
[----:B------:R-:W-:-:S00]  /*49d0*/  BRA `(.L_x_2) ;  /* 0xfffffffc00fc7947 */ /* 0x000fc0000383ffff */
[----:B------:R-:W-:-:S00]  /*49e0*/  NOP ;  /* 0x0000000000007918 */ /* 0x000fc00000000000 */
        /* <DEDUP_REMOVED lines=9> */
.L_x_3:


//--------------------- .nv.global.init           --------------------------
	.section	.nv.global.init,"aw",@progbits
.nv.global.init:
	.type		_$_str,@object
	.size		_$_str,(.L_0 - _$_str)
_$_str:
        /*0000*/ 	.byte	0x5f, 0x5f, 0x43, 0x55, 0x44, 0x41, 0x5f, 0x46, 0x54, 0x5a, 0x00
.L_0:


//--------------------- .nv.shared.attn_fwd       --------------------------
	.section	.nv.shared.attn_fwd,"aw",@nobits
	.sectionflags	@""
	.align	16
	.zero		1024


//--------------------- .nv.shared.reserved.0     --------------------------
	.section	.nv.shared.reserved.0,"aw",@nobits
	.weak		__nv_reservedSMEM_offset_0_alias
	.size		__nv_reservedSMEM_offset_0_alias, 0, 0
	.other		__nv_reservedSMEM_offset_0_alias,@"STO_CUDA_RESERVED_SHARED STV_DEFAULT"
__nv_reservedSMEM_offset_0_alias:
	.zero		0


//--------------------- .nv.constant0.attn_fwd    --------------------------
	.section	.nv.constant0.attn_fwd,"a",@progbits
	.sectionflags	@""
	.align	4
.nv.constant0.attn_fwd:
	.zero		664


//--------------------- SYMBOLS --------------------------

	.type		.nv.reservedSmem.offset0,@object
	.size		.nv.reservedSmem.offset0,0x4
